//
// Generated by NVIDIA NVVM Compiler
//
// Compiler Build ID: CL-36424714
// Cuda compilation tools, release 13.0, V13.0.88
// Based on NVVM 20.0.0
//

.version 9.0
.target sm_100
.address_size 64

	// .globl	_Z21TransposeMatrixKernelPfii
// _ZZ20TiledMatrixMulKernelPfS_S_iiiE3Mds has been demoted
// _ZZ20TiledMatrixMulKernelPfS_S_iiiE3Nds has been demoted
// _ZZ33TiledMatrixMulKernelColMajorOrderPfS_S_iiiE3Mds has been demoted
// _ZZ33TiledMatrixMulKernelColMajorOrderPfS_S_iiiE3Nds has been demoted

.visible .entry _Z21TransposeMatrixKernelPfii(
	.param .u64 .ptr .align 1 _Z21TransposeMatrixKernelPfii_param_0,
	.param .u32 _Z21TransposeMatrixKernelPfii_param_1,
	.param .u32 _Z21TransposeMatrixKernelPfii_param_2
)
{
	.reg .pred 	%p<4>;
	.reg .b32 	%r<13>;
	.reg .b32 	%f<2>;
	.reg .b64 	%rd<7>;

	ld.param.u64 	%rd1, [_Z21TransposeMatrixKernelPfii_param_0];
	ld.param.u32 	%r3, [_Z21TransposeMatrixKernelPfii_param_1];
	ld.param.u32 	%r4, [_Z21TransposeMatrixKernelPfii_param_2];
	mov.u32 	%r5, %ctaid.x;
	mov.u32 	%r6, %ntid.x;
	mov.u32 	%r7, %tid.x;
	mad.lo.s32 	%r1, %r5, %r6, %r7;
	mov.u32 	%r8, %ctaid.y;
	mov.u32 	%r9, %ntid.y;
	mov.u32 	%r10, %tid.y;
	mad.lo.s32 	%r2, %r8, %r9, %r10;
	setp.ge.s32 	%p1, %r2, %r3;
	setp.ge.s32 	%p2, %r1, %r4;
	or.pred  	%p3, %p1, %p2;
	@%p3 bra 	$L__BB0_2;
	cvta.to.global.u64 	%rd2, %rd1;
	mad.lo.s32 	%r11, %r4, %r2, %r1;
	mul.wide.s32 	%rd3, %r11, 4;
	add.s64 	%rd4, %rd2, %rd3;
	ld.global.f32 	%f1, [%rd4];
	bar.sync 	0;
	mad.lo.s32 	%r12, %r3, %r1, %r2;
	mul.wide.s32 	%rd5, %r12, 4;
	add.s64 	%rd6, %rd2, %rd5;
	st.global.f32 	[%rd6], %f1;
$L__BB0_2:
	ret;

}
	// .globl	_Z20TiledMatrixMulKernelPfS_S_iii
.visible .entry _Z20TiledMatrixMulKernelPfS_S_iii(
	.param .u64 .ptr .align 1 _Z20TiledMatrixMulKernelPfS_S_iii_param_0,
	.param .u64 .ptr .align 1 _Z20TiledMatrixMulKernelPfS_S_iii_param_1,
	.param .u64 .ptr .align 1 _Z20TiledMatrixMulKernelPfS_S_iii_param_2,
	.param .u32 _Z20TiledMatrixMulKernelPfS_S_iii_param_3,
	.param .u32 _Z20TiledMatrixMulKernelPfS_S_iii_param_4,
	.param .u32 _Z20TiledMatrixMulKernelPfS_S_iii_param_5
)
{
	.reg .pred 	%p<39>;
	.reg .b32 	%r<100>;
	.reg .b32 	%f<85>;
	.reg .b64 	%rd<24>;
	// demoted variable
	.shared .align 4 .b8 _ZZ20TiledMatrixMulKernelPfS_S_iiiE3Mds[16];
	// demoted variable
	.shared .align 4 .b8 _ZZ20TiledMatrixMulKernelPfS_S_iiiE3Nds[16];
	ld.param.u64 	%rd6, [_Z20TiledMatrixMulKernelPfS_S_iii_param_0];
	ld.param.u64 	%rd7, [_Z20TiledMatrixMulKernelPfS_S_iii_param_1];
	ld.param.u32 	%r53, [_Z20TiledMatrixMulKernelPfS_S_iii_param_3];
	ld.param.u32 	%r54, [_Z20TiledMatrixMulKernelPfS_S_iii_param_4];
	ld.param.u32 	%r55, [_Z20TiledMatrixMulKernelPfS_S_iii_param_5];
	cvta.to.global.u64 	%rd1, %rd7;
	cvta.to.global.u64 	%rd2, %rd6;
	mov.u32 	%r56, %ctaid.y;
	mov.u32 	%r57, %ctaid.x;
	mov.u32 	%r1, %tid.y;
	mov.u32 	%r2, %tid.x;
	shl.b32 	%r58, %r56, 1;
	add.s32 	%r3, %r58, %r1;
	shl.b32 	%r4, %r57, 1;
	add.s32 	%r5, %r4, %r2;
	setp.lt.s32 	%p1, %r54, 1;
	mov.f32 	%f84, 0f00000000;
	@%p1 bra 	$L__BB1_27;
	add.s32 	%r6, %r54, 1;
	shr.u32 	%r60, %r6, 1;
	shl.b32 	%r61, %r1, 3;
	mov.u32 	%r62, _ZZ20TiledMatrixMulKernelPfS_S_iiiE3Mds;
	add.s32 	%r7, %r62, %r61;
	shl.b32 	%r63, %r2, 2;
	add.s32 	%r8, %r7, %r63;
	mul.lo.s32 	%r9, %r54, %r3;
	mov.u32 	%r64, _ZZ20TiledMatrixMulKernelPfS_S_iiiE3Nds;
	add.s32 	%r11, %r64, %r63;
	add.s32 	%r10, %r11, %r61;
	and.b32  	%r12, %r60, 3;
	setp.lt.u32 	%p2, %r54, 7;
	mov.f32 	%f84, 0f00000000;
	mov.b32 	%r94, 0;
	@%p2 bra 	$L__BB1_20;
	and.b32  	%r66, %r60, 1073741820;
	neg.s32 	%r93, %r66;
	add.s32 	%r67, %r1, 6;
	mad.lo.s32 	%r68, %r55, %r67, %r2;
	add.s32 	%r91, %r68, %r4;
	add.s32 	%r69, %r1, 4;
	mad.lo.s32 	%r70, %r55, %r69, %r2;
	add.s32 	%r90, %r70, %r4;
	add.s32 	%r71, %r1, 2;
	mad.lo.s32 	%r72, %r55, %r71, %r2;
	add.s32 	%r89, %r72, %r4;
	mad.lo.s32 	%r73, %r1, %r55, %r2;
	add.s32 	%r88, %r73, %r4;
	add.s32 	%r86, %r2, %r9;
	mov.f32 	%f84, 0f00000000;
	mov.u32 	%r87, %r2;
	mov.u32 	%r92, %r1;
$L__BB1_3:
	setp.ge.s32 	%p3, %r3, %r53;
	setp.ge.s32 	%p4, %r87, %r54;
	mul.wide.s32 	%rd8, %r86, 4;
	add.s64 	%rd3, %rd2, %rd8;
	mov.f32 	%f71, 0f00000000;
	or.pred  	%p5, %p3, %p4;
	@%p5 bra 	$L__BB1_5;
	ld.global.f32 	%f71, [%rd3];
$L__BB1_5:
	setp.ge.s32 	%p6, %r5, %r55;
	st.shared.f32 	[%r8], %f71;
	setp.ge.s32 	%p7, %r92, %r54;
	mov.f32 	%f72, 0f00000000;
	or.pred  	%p8, %p7, %p6;
	@%p8 bra 	$L__BB1_7;
	mul.wide.s32 	%rd9, %r88, 4;
	add.s64 	%rd10, %rd1, %rd9;
	ld.global.f32 	%f72, [%rd10];
$L__BB1_7:
	st.shared.f32 	[%r10], %f72;
	bar.sync 	0;
	ld.shared.f32 	%f38, [%r7];
	ld.shared.f32 	%f39, [%r11];
	fma.rn.f32 	%f40, %f38, %f39, %f84;
	ld.shared.f32 	%f41, [%r7+4];
	ld.shared.f32 	%f42, [%r11+8];
	fma.rn.f32 	%f6, %f41, %f42, %f40;
	bar.sync 	0;
	add.s32 	%r74, %r87, 2;
	setp.ge.s32 	%p10, %r74, %r54;
	mov.f32 	%f73, 0f00000000;
	or.pred  	%p11, %p3, %p10;
	@%p11 bra 	$L__BB1_9;
	ld.global.f32 	%f73, [%rd3+8];
$L__BB1_9:
	st.shared.f32 	[%r8], %f73;
	add.s32 	%r75, %r92, 2;
	setp.ge.s32 	%p13, %r75, %r54;
	mov.f32 	%f74, 0f00000000;
	or.pred  	%p14, %p13, %p6;
	@%p14 bra 	$L__BB1_11;
	mul.wide.s32 	%rd11, %r89, 4;
	add.s64 	%rd12, %rd1, %rd11;
	ld.global.f32 	%f74, [%rd12];
$L__BB1_11:
	st.shared.f32 	[%r10], %f74;
	bar.sync 	0;
	ld.shared.f32 	%f45, [%r7];
	ld.shared.f32 	%f46, [%r11];
	fma.rn.f32 	%f47, %f45, %f46, %f6;
	ld.shared.f32 	%f48, [%r7+4];
	ld.shared.f32 	%f49, [%r11+8];
	fma.rn.f32 	%f11, %f48, %f49, %f47;
	bar.sync 	0;
	add.s32 	%r76, %r87, 4;
	setp.ge.s32 	%p16, %r76, %r54;
	mov.f32 	%f75, 0f00000000;
	or.pred  	%p17, %p3, %p16;
	@%p17 bra 	$L__BB1_13;
	ld.global.f32 	%f75, [%rd3+16];
$L__BB1_13:
	st.shared.f32 	[%r8], %f75;
	add.s32 	%r77, %r92, 4;
	setp.ge.s32 	%p19, %r77, %r54;
	mov.f32 	%f76, 0f00000000;
	or.pred  	%p20, %p19, %p6;
	@%p20 bra 	$L__BB1_15;
	mul.wide.s32 	%rd13, %r90, 4;
	add.s64 	%rd14, %rd1, %rd13;
	ld.global.f32 	%f76, [%rd14];
$L__BB1_15:
	st.shared.f32 	[%r10], %f76;
	bar.sync 	0;
	ld.shared.f32 	%f52, [%r7];
	ld.shared.f32 	%f53, [%r11];
	fma.rn.f32 	%f54, %f52, %f53, %f11;
	ld.shared.f32 	%f55, [%r7+4];
	ld.shared.f32 	%f56, [%r11+8];
	fma.rn.f32 	%f16, %f55, %f56, %f54;
	bar.sync 	0;
	add.s32 	%r78, %r87, 6;
	setp.ge.s32 	%p22, %r78, %r54;
	mov.f32 	%f77, 0f00000000;
	or.pred  	%p23, %p3, %p22;
	@%p23 bra 	$L__BB1_17;
	ld.global.f32 	%f77, [%rd3+24];
$L__BB1_17:
	st.shared.f32 	[%r8], %f77;
	add.s32 	%r79, %r92, 6;
	setp.ge.s32 	%p25, %r79, %r54;
	mov.f32 	%f78, 0f00000000;
	or.pred  	%p26, %p25, %p6;
	@%p26 bra 	$L__BB1_19;
	mul.wide.s32 	%rd15, %r91, 4;
	add.s64 	%rd16, %rd1, %rd15;
	ld.global.f32 	%f78, [%rd16];
$L__BB1_19:
	add.s32 	%r80, %r54, 1;
	shr.u32 	%r81, %r80, 1;
	and.b32  	%r94, %r81, 1073741820;
	st.shared.f32 	[%r10], %f78;
	bar.sync 	0;
	ld.shared.f32 	%f58, [%r7];
	ld.shared.f32 	%f59, [%r11];
	fma.rn.f32 	%f60, %f58, %f59, %f16;
	ld.shared.f32 	%f61, [%r7+4];
	ld.shared.f32 	%f62, [%r11+8];
	fma.rn.f32 	%f84, %f61, %f62, %f60;
	bar.sync 	0;
	add.s32 	%r93, %r93, 4;
	add.s32 	%r92, %r92, 8;
	shl.b32 	%r82, %r55, 3;
	add.s32 	%r91, %r91, %r82;
	add.s32 	%r90, %r90, %r82;
	add.s32 	%r89, %r89, %r82;
	add.s32 	%r88, %r88, %r82;
	add.s32 	%r87, %r87, 8;
	add.s32 	%r86, %r86, 8;
	setp.ne.s32 	%p27, %r93, 0;
	@%p27 bra 	$L__BB1_3;
$L__BB1_20:
	setp.eq.s32 	%p28, %r12, 0;
	@%p28 bra 	$L__BB1_27;
	shl.b32 	%r83, %r94, 1;
	add.s32 	%r98, %r1, %r83;
	mad.lo.s32 	%r84, %r55, %r98, %r2;
	add.s32 	%r99, %r84, %r4;
	shl.b32 	%r39, %r55, 1;
	add.s32 	%r96, %r2, %r83;
	mad.lo.s32 	%r97, %r54, %r3, %r96;
	neg.s32 	%r95, %r12;
$L__BB1_22:
	.pragma "nounroll";
	setp.ge.s32 	%p29, %r3, %r53;
	mul.wide.s32 	%rd17, %r97, 4;
	add.s64 	%rd4, %rd2, %rd17;
	setp.ge.s32 	%p30, %r96, %r54;
	mov.f32 	%f82, 0f00000000;
	or.pred  	%p31, %p29, %p30;
	@%p31 bra 	$L__BB1_24;
	ld.global.f32 	%f82, [%rd4];
$L__BB1_24:
	setp.ge.s32 	%p32, %r5, %r55;
	st.shared.f32 	[%r8], %f82;
	setp.ge.s32 	%p33, %r98, %r54;
	mov.f32 	%f83, 0f00000000;
	or.pred  	%p34, %p33, %p32;
	@%p34 bra 	$L__BB1_26;
	mul.wide.s32 	%rd18, %r99, 4;
	add.s64 	%rd19, %rd1, %rd18;
	ld.global.f32 	%f83, [%rd19];
$L__BB1_26:
	st.shared.f32 	[%r10], %f83;
	bar.sync 	0;
	ld.shared.f32 	%f65, [%r7];
	ld.shared.f32 	%f66, [%r11];
	fma.rn.f32 	%f67, %f65, %f66, %f84;
	ld.shared.f32 	%f68, [%r7+4];
	ld.shared.f32 	%f69, [%r11+8];
	fma.rn.f32 	%f84, %f68, %f69, %f67;
	bar.sync 	0;
	add.s32 	%r99, %r99, %r39;
	add.s32 	%r98, %r98, 2;
	add.s32 	%r97, %r97, 2;
	add.s32 	%r96, %r96, 2;
	add.s32 	%r95, %r95, 1;
	setp.ne.s32 	%p35, %r95, 0;
	@%p35 bra 	$L__BB1_22;
$L__BB1_27:
	setp.ge.s32 	%p36, %r3, %r53;
	setp.ge.s32 	%p37, %r5, %r55;
	or.pred  	%p38, %p36, %p37;
	@%p38 bra 	$L__BB1_29;
	ld.param.u64 	%rd23, [_Z20TiledMatrixMulKernelPfS_S_iii_param_2];
	mad.lo.s32 	%r85, %r55, %r3, %r5;
	cvta.to.global.u64 	%rd20, %rd23;
	mul.wide.u32 	%rd21, %r85, 4;
	add.s64 	%rd22, %rd20, %rd21;
	st.global.f32 	[%rd22], %f84;
$L__BB1_29:
	ret;

}
	// .globl	_Z33TiledMatrixMulKernelColMajorOrderPfS_S_iii
.visible .entry _Z33TiledMatrixMulKernelColMajorOrderPfS_S_iii(
	.param .u64 .ptr .align 1 _Z33TiledMatrixMulKernelColMajorOrderPfS_S_iii_param_0,
	.param .u64 .ptr .align 1 _Z33TiledMatrixMulKernelColMajorOrderPfS_S_iii_param_1,
	.param .u64 .ptr .align 1 _Z33TiledMatrixMulKernelColMajorOrderPfS_S_iii_param_2,
	.param .u32 _Z33TiledMatrixMulKernelColMajorOrderPfS_S_iii_param_3,
	.param .u32 _Z33TiledMatrixMulKernelColMajorOrderPfS_S_iii_param_4,
	.param .u32 _Z33TiledMatrixMulKernelColMajorOrderPfS_S_iii_param_5
)
{
	.reg .pred 	%p<39>;
	.reg .b32 	%r<84>;
	.reg .b32 	%f<85>;
	.reg .b64 	%rd<28>;
	// demoted variable
	.shared .align 4 .b8 _ZZ33TiledMatrixMulKernelColMajorOrderPfS_S_iiiE3Mds[16];
	// demoted variable
	.shared .align 4 .b8 _ZZ33TiledMatrixMulKernelColMajorOrderPfS_S_iiiE3Nds[16];
	ld.param.u64 	%rd7, [_Z33TiledMatrixMulKernelColMajorOrderPfS_S_iii_param_1];
	ld.param.u32 	%r45, [_Z33TiledMatrixMulKernelColMajorOrderPfS_S_iii_param_3];
	ld.param.u32 	%r46, [_Z33TiledMatrixMulKernelColMajorOrderPfS_S_iii_param_4];
	ld.param.u32 	%r47, [_Z33TiledMatrixMulKernelColMajorOrderPfS_S_iii_param_5];
	cvta.to.global.u64 	%rd1, %rd7;
	mov.u32 	%r48, %ctaid.y;
	mov.u32 	%r49, %ctaid.x;
	mov.u32 	%r1, %tid.y;
	mov.u32 	%r2, %tid.x;
	shl.b32 	%r50, %r48, 1;
	add.s32 	%r3, %r50, %r1;
	shl.b32 	%r51, %r49, 1;
	add.s32 	%r4, %r51, %r2;
	setp.lt.s32 	%p1, %r46, 1;
	mov.f32 	%f84, 0f00000000;
	@%p1 bra 	$L__BB2_27;
	add.s32 	%r5, %r46, 1;
	shr.u32 	%r53, %r5, 1;
	shl.b32 	%r54, %r1, 3;
	mov.u32 	%r55, _ZZ33TiledMatrixMulKernelColMajorOrderPfS_S_iiiE3Mds;
	add.s32 	%r6, %r55, %r54;
	shl.b32 	%r56, %r2, 2;
	add.s32 	%r7, %r6, %r56;
	mul.lo.s32 	%r8, %r46, %r3;
	mov.u32 	%r57, _ZZ33TiledMatrixMulKernelColMajorOrderPfS_S_iiiE3Nds;
	add.s32 	%r11, %r57, %r56;
	add.s32 	%r9, %r11, %r54;
	mul.lo.s32 	%r10, %r46, %r4;
	and.b32  	%r12, %r53, 3;
	setp.lt.u32 	%p2, %r46, 7;
	mov.f32 	%f84, 0f00000000;
	mov.b32 	%r78, 0;
	@%p2 bra 	$L__BB2_20;
	and.b32  	%r60, %r53, 1073741820;
	neg.s32 	%r77, %r60;
	add.s32 	%r74, %r1, %r10;
	add.s32 	%r72, %r2, %r8;
	mov.f32 	%f84, 0f00000000;
	mov.b32 	%r76, 6;
	cvt.u64.u32 	%rd12, %r1;
	cvt.u64.u32 	%rd14, %r10;
	mov.u32 	%r73, %r2;
	mov.u32 	%r75, %r1;
$L__BB2_3:
	ld.param.u64 	%rd25, [_Z33TiledMatrixMulKernelColMajorOrderPfS_S_iii_param_0];
	setp.ge.s32 	%p3, %r3, %r45;
	setp.ge.s32 	%p4, %r73, %r46;
	cvta.to.global.u64 	%rd8, %rd25;
	mul.wide.s32 	%rd9, %r72, 4;
	add.s64 	%rd2, %rd8, %rd9;
	mov.f32 	%f71, 0f00000000;
	or.pred  	%p5, %p3, %p4;
	@%p5 bra 	$L__BB2_5;
	ld.global.f32 	%f71, [%rd2];
$L__BB2_5:
	setp.ge.s32 	%p6, %r4, %r47;
	st.shared.f32 	[%r7], %f71;
	setp.ge.s32 	%p7, %r75, %r46;
	mov.f32 	%f72, 0f00000000;
	or.pred  	%p8, %p7, %p6;
	@%p8 bra 	$L__BB2_7;
	mul.wide.u32 	%rd10, %r74, 4;
	add.s64 	%rd11, %rd1, %rd10;
	ld.global.f32 	%f72, [%rd11];
$L__BB2_7:
	st.shared.f32 	[%r9], %f72;
	ld.shared.f32 	%f38, [%r6];
	ld.shared.f32 	%f39, [%r11];
	fma.rn.f32 	%f40, %f38, %f39, %f84;
	ld.shared.f32 	%f41, [%r6+4];
	ld.shared.f32 	%f42, [%r11+8];
	fma.rn.f32 	%f6, %f41, %f42, %f40;
	bar.sync 	0;
	add.s32 	%r61, %r73, 2;
	setp.ge.s32 	%p10, %r61, %r46;
	mov.f32 	%f73, 0f00000000;
	or.pred  	%p11, %p3, %p10;
	@%p11 bra 	$L__BB2_9;
	ld.global.f32 	%f73, [%rd2+8];
$L__BB2_9:
	st.shared.f32 	[%r7], %f73;
	add.s32 	%r62, %r75, 2;
	setp.ge.s32 	%p13, %r62, %r46;
	add.s32 	%r63, %r76, -6;
	cvt.u64.u32 	%rd13, %r63;
	add.s64 	%rd15, %rd13, %rd12;
	add.s64 	%rd16, %rd15, %rd14;
	shl.b64 	%rd17, %rd16, 2;
	add.s64 	%rd3, %rd1, %rd17;
	mov.f32 	%f74, 0f00000000;
	or.pred  	%p14, %p13, %p6;
	@%p14 bra 	$L__BB2_11;
	ld.global.f32 	%f74, [%rd3+8];
$L__BB2_11:
	st.shared.f32 	[%r9], %f74;
	ld.shared.f32 	%f45, [%r6];
	ld.shared.f32 	%f46, [%r11];
	fma.rn.f32 	%f47, %f45, %f46, %f6;
	ld.shared.f32 	%f48, [%r6+4];
	ld.shared.f32 	%f49, [%r11+8];
	fma.rn.f32 	%f11, %f48, %f49, %f47;
	bar.sync 	0;
	add.s32 	%r64, %r73, 4;
	setp.ge.s32 	%p16, %r64, %r46;
	mov.f32 	%f75, 0f00000000;
	or.pred  	%p17, %p3, %p16;
	@%p17 bra 	$L__BB2_13;
	ld.global.f32 	%f75, [%rd2+16];
$L__BB2_13:
	st.shared.f32 	[%r7], %f75;
	add.s32 	%r65, %r75, 4;
	setp.ge.s32 	%p19, %r65, %r46;
	mov.f32 	%f76, 0f00000000;
	or.pred  	%p20, %p19, %p6;
	@%p20 bra 	$L__BB2_15;
	ld.global.f32 	%f76, [%rd3+16];
$L__BB2_15:
	st.shared.f32 	[%r9], %f76;
	ld.shared.f32 	%f52, [%r6];
	ld.shared.f32 	%f53, [%r11];
	fma.rn.f32 	%f54, %f52, %f53, %f11;
	ld.shared.f32 	%f55, [%r6+4];
	ld.shared.f32 	%f56, [%r11+8];
	fma.rn.f32 	%f16, %f55, %f56, %f54;
	bar.sync 	0;
	add.s32 	%r66, %r73, 6;
	setp.ge.s32 	%p22, %r66, %r46;
	mov.f32 	%f77, 0f00000000;
	or.pred  	%p23, %p3, %p22;
	@%p23 bra 	$L__BB2_17;
	ld.global.f32 	%f77, [%rd2+24];
$L__BB2_17:
	st.shared.f32 	[%r7], %f77;
	add.s32 	%r67, %r75, 6;
	setp.ge.s32 	%p25, %r67, %r46;
	mov.f32 	%f78, 0f00000000;
	or.pred  	%p26, %p25, %p6;
	@%p26 bra 	$L__BB2_19;
	ld.global.f32 	%f78, [%rd3+24];
$L__BB2_19:
	add.s32 	%r68, %r46, 1;
	shr.u32 	%r69, %r68, 1;
	and.b32  	%r78, %r69, 1073741820;
	st.shared.f32 	[%r9], %f78;
	ld.shared.f32 	%f58, [%r6];
	ld.shared.f32 	%f59, [%r11];
	fma.rn.f32 	%f60, %f58, %f59, %f16;
	ld.shared.f32 	%f61, [%r6+4];
	ld.shared.f32 	%f62, [%r11+8];
	fma.rn.f32 	%f84, %f61, %f62, %f60;
	bar.sync 	0;
	add.s32 	%r77, %r77, 4;
	add.s32 	%r76, %r76, 8;
	add.s32 	%r75, %r75, 8;
	add.s32 	%r74, %r74, 8;
	add.s32 	%r73, %r73, 8;
	add.s32 	%r72, %r72, 8;
	setp.ne.s32 	%p27, %r77, 0;
	@%p27 bra 	$L__BB2_3;
$L__BB2_20:
	setp.eq.s32 	%p28, %r12, 0;
	@%p28 bra 	$L__BB2_27;
	shl.b32 	%r70, %r78, 1;
	add.s32 	%r82, %r1, %r70;
	add.s32 	%r83, %r82, %r10;
	add.s32 	%r80, %r2, %r70;
	mad.lo.s32 	%r81, %r46, %r3, %r80;
	neg.s32 	%r79, %r12;
$L__BB2_22:
	.pragma "nounroll";
	ld.param.u64 	%rd26, [_Z33TiledMatrixMulKernelColMajorOrderPfS_S_iii_param_0];
	setp.ge.s32 	%p29, %r3, %r45;
	mul.wide.s32 	%rd18, %r81, 4;
	cvta.to.global.u64 	%rd19, %rd26;
	add.s64 	%rd4, %rd19, %rd18;
	setp.ge.s32 	%p30, %r80, %r46;
	mov.f32 	%f82, 0f00000000;
	or.pred  	%p31, %p29, %p30;
	@%p31 bra 	$L__BB2_24;
	ld.global.f32 	%f82, [%rd4];
$L__BB2_24:
	setp.ge.s32 	%p32, %r4, %r47;
	st.shared.f32 	[%r7], %f82;
	setp.ge.s32 	%p33, %r82, %r46;
	mov.f32 	%f83, 0f00000000;
	or.pred  	%p34, %p33, %p32;
	@%p34 bra 	$L__BB2_26;
	mul.wide.u32 	%rd20, %r83, 4;
	add.s64 	%rd21, %rd1, %rd20;
	ld.global.f32 	%f83, [%rd21];
$L__BB2_26:
	st.shared.f32 	[%r9], %f83;
	ld.shared.f32 	%f65, [%r6];
	ld.shared.f32 	%f66, [%r11];
	fma.rn.f32 	%f67, %f65, %f66, %f84;
	ld.shared.f32 	%f68, [%r6+4];
	ld.shared.f32 	%f69, [%r11+8];
	fma.rn.f32 	%f84, %f68, %f69, %f67;
	bar.sync 	0;
	add.s32 	%r83, %r83, 2;
	add.s32 	%r82, %r82, 2;
	add.s32 	%r81, %r81, 2;
	add.s32 	%r80, %r80, 2;
	add.s32 	%r79, %r79, 1;
	setp.ne.s32 	%p35, %r79, 0;
	@%p35 bra 	$L__BB2_22;
$L__BB2_27:
	setp.ge.s32 	%p36, %r3, %r45;
	setp.ge.s32 	%p37, %r4, %r47;
	or.pred  	%p38, %p36, %p37;
	@%p38 bra 	$L__BB2_29;
	ld.param.u64 	%rd27, [_Z33TiledMatrixMulKernelColMajorOrderPfS_S_iii_param_2];
	mad.lo.s32 	%r71, %r47, %r3, %r4;
	cvta.to.global.u64 	%rd22, %rd27;
	mul.wide.u32 	%rd23, %r71, 4;
	add.s64 	%rd24, %rd22, %rd23;
	st.global.f32 	[%rd24], %f84;
$L__BB2_29:
	ret;

}


// ===== COMPILED SASS (sm_100) =====

	.target	sm_100

	.elftype	@"ET_EXEC"


//--------------------- .note.nv.tkinfo           --------------------------
	.section	.note.nv.tkinfo,"",@"SHT_NOTE"
	.sectionflags	@"SHF_NOTE_NV_TKINFO"
	.tkinfo
        /*0018*/ 	.word	0x00000002
        /*0030*/ 	.string	""
        /*0030*/ 	.string	"ptxas"
        /*0030*/ 	.string	"Cuda compilation tools, release 13.0, V13.0.88"
        /*0030*/ 	.string	"Build cuda_13.0.r13.0/compiler.36424714_0"
        /*0030*/ 	.string	"-arch sm_100 -m 64 "



//--------------------- .note.nv.cuinfo           --------------------------
	.section	.note.nv.cuinfo,"",@"SHT_NOTE"
	.sectionflags	@"SHF_NOTE_NV_CUINFO"
        /*0018*/ 	.short	0x0002
        /*001a*/ 	.short	0x0064
        /*001c*/ 	.short	0x0082
	.zero		2


//--------------------- .nv.info                  --------------------------
	.section	.nv.info,"",@"SHT_CUDA_INFO"
	.align	4


	//----- nvinfo : EIATTR_REGCOUNT
	.align		4
        /*0000*/ 	.byte	0x04, 0x2f
        /*0002*/ 	.short	(.L_1 - .L_0)
	.align		4
.L_0:
        /*0004*/ 	.word	index@(_Z21TransposeMatrixKernelPfii)
        /*0008*/ 	.word	0x0000000a


	//----- nvinfo : EIATTR_FRAME_SIZE
	.align		4
.L_1:
        /*000c*/ 	.byte	0x04, 0x11
        /*000e*/ 	.short	(.L_3 - .L_2)
	.align		4
.L_2:
        /*0010*/ 	.word	index@(_Z21TransposeMatrixKernelPfii)
        /*0014*/ 	.word	0x00000000


	//----- nvinfo : EIATTR_REGCOUNT
	.align		4
.L_3:
        /*0018*/ 	.byte	0x04, 0x2f
        /*001a*/ 	.short	(.L_5 - .L_4)
	.align		4
.L_4:
        /*001c*/ 	.word	index@(_Z20TiledMatrixMulKernelPfS_S_iii)
        /*0020*/ 	.word	0x00000020


	//----- nvinfo : EIATTR_FRAME_SIZE
	.align		4
.L_5:
        /*0024*/ 	.byte	0x04, 0x11
        /*0026*/ 	.short	(.L_7 - .L_6)
	.align		4
.L_6:
        /*0028*/ 	.word	index@(_Z20TiledMatrixMulKernelPfS_S_iii)
        /*002c*/ 	.word	0x00000000


	//----- nvinfo : EIATTR_REGCOUNT
	.align		4
.L_7:
        /*0030*/ 	.byte	0x04, 0x2f
        /*0032*/ 	.short	(.L_9 - .L_8)
	.align		4
.L_8:
        /*0034*/ 	.word	index@(_Z33TiledMatrixMulKernelColMajorOrderPfS_S_iii)
        /*0038*/ 	.word	0x00000020


	//----- nvinfo : EIATTR_FRAME_SIZE
	.align		4
.L_9:
        /*003c*/ 	.byte	0x04, 0x11
        /*003e*/ 	.short	(.L_11 - .L_10)
	.align		4
.L_10:
        /*0040*/ 	.word	index@(_Z33TiledMatrixMulKernelColMajorOrderPfS_S_iii)
        /*0044*/ 	.word	0x00000000


	//----- nvinfo : EIATTR_MIN_STACK_SIZE
	.align		4
.L_11:
        /*0048*/ 	.byte	0x04, 0x12
        /*004a*/ 	.short	(.L_13 - .L_12)
	.align		4
.L_12:
        /*004c*/ 	.word	index@(_Z33TiledMatrixMulKernelColMajorOrderPfS_S_iii)
        /*0050*/ 	.word	0x00000000


	//----- nvinfo : EIATTR_MIN_STACK_SIZE
	.align		4
.L_13:
        /*0054*/ 	.byte	0x04, 0x12
        /*0056*/ 	.short	(.L_15 - .L_14)
	.align		4
.L_14:
        /*0058*/ 	.word	index@(_Z20TiledMatrixMulKernelPfS_S_iii)
        /*005c*/ 	.word	0x00000000


	//----- nvinfo : EIATTR_MIN_STACK_SIZE
	.align		4
.L_15:
        /*0060*/ 	.byte	0x04, 0x12
        /*0062*/ 	.short	(.L_17 - .L_16)
	.align		4
.L_16:
        /*0064*/ 	.word	index@(_Z21TransposeMatrixKernelPfii)
        /*0068*/ 	.word	0x00000000
.L_17:


//--------------------- .nv.compat                --------------------------
	.section	.nv.compat,"",@"SHT_CUDA_COMPAT_INFO"
	.align	4
        /*0000*/ 	.byte	0x02, 0x09, 0x00, 0x00, 0x02, 0x02, 0x01, 0x00, 0x02, 0x05, 0x05, 0x00, 0x03, 0x07, 0x01, 0x01
        /*0010*/ 	.byte	0x02, 0x03, 0x00, 0x00, 0x02, 0x06, 0x01, 0x00, 0x04, 0x0b, 0x08, 0x00, 0x09, 0x00, 0x00, 0x00
        /*0020*/ 	.byte	0x00, 0x00, 0x00, 0x00


//--------------------- .nv.info._Z33TiledMatrixMulKernelColMajorOrderPfS_S_iii --------------------------
	.section	.nv.info._Z33TiledMatrixMulKernelColMajorOrderPfS_S_iii,"",@"SHT_CUDA_INFO"
	.sectionflags	@""
	.align	4


	//----- nvinfo : EIATTR_CUDA_API_VERSION
	.align		4
        /*0000*/ 	.byte	0x04, 0x37
        /*0002*/ 	.short	(.L_19 - .L_18)
.L_18:
        /*0004*/ 	.word	0x00000082


	//----- nvinfo : EIATTR_KPARAM_INFO
	.align		4
.L_19:
        /*0008*/ 	.byte	0x04, 0x17
        /*000a*/ 	.short	(.L_21 - .L_20)
.L_20:
        /*000c*/ 	.word	0x00000000
        /*0010*/ 	.short	0x0005
        /*0012*/ 	.short	0x0020
        /*0014*/ 	.byte	0x00, 0xf0, 0x11, 0x00


	//----- nvinfo : EIATTR_KPARAM_INFO
	.align		4
.L_21:
        /*0018*/ 	.byte	0x04, 0x17
        /*001a*/ 	.short	(.L_23 - .L_22)
.L_22:
        /*001c*/ 	.word	0x00000000
        /*0020*/ 	.short	0x0004
        /*0022*/ 	.short	0x001c
        /*0024*/ 	.byte	0x00, 0xf0, 0x11, 0x00


	//----- nvinfo : EIATTR_KPARAM_INFO
	.align		4
.L_23:
        /*0028*/ 	.byte	0x04, 0x17
        /*002a*/ 	.short	(.L_25 - .L_24)
.L_24:
        /*002c*/ 	.word	0x00000000
        /*0030*/ 	.short	0x0003
        /*0032*/ 	.short	0x0018
        /*0034*/ 	.byte	0x00, 0xf0, 0x11, 0x00


	//----- nvinfo : EIATTR_KPARAM_INFO
	.align		4
.L_25:
        /*0038*/ 	.byte	0x04, 0x17
        /*003a*/ 	.short	(.L_27 - .L_26)
.L_26:
        /*003c*/ 	.word	0x00000000
        /*0040*/ 	.short	0x0002
        /*0042*/ 	.short	0x0010
        /*0044*/ 	.byte	0x00, 0xf5, 0x21, 0x00


	//----- nvinfo : EIATTR_KPARAM_INFO
	.align		4
.L_27:
        /*0048*/ 	.byte	0x04, 0x17
        /*004a*/ 	.short	(.L_29 - .L_28)
.L_28:
        /*004c*/ 	.word	0x00000000
        /*0050*/ 	.short	0x0001
        /*0052*/ 	.short	0x0008
        /*0054*/ 	.byte	0x00, 0xf5, 0x21, 0x00


	//----- nvinfo : EIATTR_KPARAM_INFO
	.align		4
.L_29:
        /*0058*/ 	.byte	0x04, 0x17
        /*005a*/ 	.short	(.L_31 - .L_30)
.L_30:
        /*005c*/ 	.word	0x00000000
        /*0060*/ 	.short	0x0000
        /*0062*/ 	.short	0x0000
        /*0064*/ 	.byte	0x00, 0xf5, 0x21, 0x00


	//----- nvinfo : EIATTR_SPARSE_MMA_MASK
	.align		4
.L_31:
        /*0068*/ 	.byte	0x03, 0x50
        /*006a*/ 	.short	0x0000


	//----- nvinfo : EIATTR_MAXREG_COUNT
	.align		4
        /*006c*/ 	.byte	0x03, 0x1b
        /*006e*/ 	.short	0x00ff


	//----- nvinfo : EIATTR_NUM_BARRIERS
	.align		4
        /*0070*/ 	.byte	0x02, 0x4c
        /*0072*/ 	.byte	0x01
	.zero		1


	//----- nvinfo : EIATTR_MERCURY_ISA_VERSION
	.align		4
        /*0074*/ 	.byte	0x03, 0x5f
        /*0076*/ 	.short	0x0101


	//----- nvinfo : EIATTR_VRC_CTA_INIT_COUNT
	.align		4
        /*0078*/ 	.byte	0x02, 0x4a
	.zero		1
	.zero		1


	//----- nvinfo : EIATTR_EXIT_INSTR_OFFSETS
	.align		4
        /*007c*/ 	.byte	0x04, 0x1c
        /*007e*/ 	.short	(.L_33 - .L_32)


	//   ....[0]....
.L_32:
        /*0080*/ 	.word	0x00000a30


	//   ....[1]....
        /*0084*/ 	.word	0x00000a80


	//----- nvinfo : EIATTR_CBANK_PARAM_SIZE
	.align		4
.L_33:
        /*0088*/ 	.byte	0x03, 0x19
        /*008a*/ 	.short	0x0024


	//----- nvinfo : EIATTR_PARAM_CBANK
	.align		4
        /*008c*/ 	.byte	0x04, 0x0a
        /*008e*/ 	.short	(.L_35 - .L_34)
	.align		4
.L_34:
        /*0090*/ 	.word	index@(.nv.constant0._Z33TiledMatrixMulKernelColMajorOrderPfS_S_iii)
        /*0094*/ 	.short	0x0380
        /*0096*/ 	.short	0x0024


	//----- nvinfo : EIATTR_SW_WAR
	.align		4
.L_35:
        /*0098*/ 	.byte	0x04, 0x36
        /*009a*/ 	.short	(.L_37 - .L_36)
.L_36:
        /*009c*/ 	.word	0x00000008
.L_37:


//--------------------- .nv.info._Z20TiledMatrixMulKernelPfS_S_iii --------------------------
	.section	.nv.info._Z20TiledMatrixMulKernelPfS_S_iii,"",@"SHT_CUDA_INFO"
	.sectionflags	@""
	.align	4


	//----- nvinfo : EIATTR_CUDA_API_VERSION
	.align		4
        /*0000*/ 	.byte	0x04, 0x37
        /*0002*/ 	.short	(.L_39 - .L_38)
.L_38:
        /*0004*/ 	.word	0x00000082


	//----- nvinfo : EIATTR_KPARAM_INFO
	.align		4
.L_39:
        /*0008*/ 	.byte	0x04, 0x17
        /*000a*/ 	.short	(.L_41 - .L_40)
.L_40:
        /*000c*/ 	.word	0x00000000
        /*0010*/ 	.short	0x0005
        /*0012*/ 	.short	0x0020
        /*0014*/ 	.byte	0x00, 0xf0, 0x11, 0x00


	//----- nvinfo : EIATTR_KPARAM_INFO
	.align		4
.L_41:
        /*0018*/ 	.byte	0x04, 0x17
        /*001a*/ 	.short	(.L_43 - .L_42)
.L_42:
        /*001c*/ 	.word	0x00000000
        /*0020*/ 	.short	0x0004
        /*0022*/ 	.short	0x001c
        /*0024*/ 	.byte	0x00, 0xf0, 0x11, 0x00


	//----- nvinfo : EIATTR_KPARAM_INFO
	.align		4
.L_43:
        /*0028*/ 	.byte	0x04, 0x17
        /*002a*/ 	.short	(.L_45 - .L_44)
.L_44:
        /*002c*/ 	.word	0x00000000
        /*0030*/ 	.short	0x0003
        /*0032*/ 	.short	0x0018
        /*0034*/ 	.byte	0x00, 0xf0, 0x11, 0x00


	//----- nvinfo : EIATTR_KPARAM_INFO
	.align		4
.L_45:
        /*0038*/ 	.byte	0x04, 0x17
        /*003a*/ 	.short	(.L_47 - .L_46)
.L_46:
        /*003c*/ 	.word	0x00000000
        /*0040*/ 	.short	0x0002
        /*0042*/ 	.short	0x0010
        /*0044*/ 	.byte	0x00, 0xf5, 0x21, 0x00


	//----- nvinfo : EIATTR_KPARAM_INFO
	.align		4
.L_47:
        /*0048*/ 	.byte	0x04, 0x17
        /*004a*/ 	.short	(.L_49 - .L_48)
.L_48:
        /*004c*/ 	.word	0x00000000
        /*0050*/ 	.short	0x0001
        /*0052*/ 	.short	0x0008
        /*0054*/ 	.byte	0x00, 0xf5, 0x21, 0x00


	//----- nvinfo : EIATTR_KPARAM_INFO
	.align		4
.L_49:
        /*0058*/ 	.byte	0x04, 0x17
        /*005a*/ 	.short	(.L_51 - .L_50)
.L_50:
        /*005c*/ 	.word	0x00000000
        /*0060*/ 	.short	0x0000
        /*0062*/ 	.short	0x0000
        /*0064*/ 	.byte	0x00, 0xf5, 0x21, 0x00


	//----- nvinfo : EIATTR_SPARSE_MMA_MASK
	.align		4
.L_51:
        /*0068*/ 	.byte	0x03, 0x50
        /*006a*/ 	.short	0x0000


	//----- nvinfo : EIATTR_MAXREG_COUNT
	.align		4
        /*006c*/ 	.byte	0x03, 0x1b
        /*006e*/ 	.short	0x00ff


	//----- nvinfo : EIATTR_NUM_BARRIERS
	.align		4
        /*0070*/ 	.byte	0x02, 0x4c
        /*0072*/ 	.byte	0x01
	.zero		1


	//----- nvinfo : EIATTR_MERCURY_ISA_VERSION
	.align		4
        /*0074*/ 	.byte	0x03, 0x5f
        /*0076*/ 	.short	0x0101


	//----- nvinfo : EIATTR_VRC_CTA_INIT_COUNT
	.align		4
        /*0078*/ 	.byte	0x02, 0x4a
	.zero		1
	.zero		1


	//----- nvinfo : EIATTR_EXIT_INSTR_OFFSETS
	.align		4
        /*007c*/ 	.byte	0x04, 0x1c
        /*007e*/ 	.short	(.L_53 - .L_52)


	//   ....[0]....
.L_52:
        /*0080*/ 	.word	0x00000b60


	//   ....[1]....
        /*0084*/ 	.word	0x00000bb0


	//----- nvinfo : EIATTR_CBANK_PARAM_SIZE
	.align		4
.L_53:
        /*0088*/ 	.byte	0x03, 0x19
        /*008a*/ 	.short	0x0024


	//----- nvinfo : EIATTR_PARAM_CBANK
	.align		4
        /*008c*/ 	.byte	0x04, 0x0a
        /*008e*/ 	.short	(.L_55 - .L_54)
	.align		4
.L_54:
        /*0090*/ 	.word	index@(.nv.constant0._Z20TiledMatrixMulKernelPfS_S_iii)
        /*0094*/ 	.short	0x0380
        /*0096*/ 	.short	0x0024


	//----- nvinfo : EIATTR_SW_WAR
	.align		4
.L_55:
        /*0098*/ 	.byte	0x04, 0x36
        /*009a*/ 	.short	(.L_57 - .L_56)
.L_56:
        /*009c*/ 	.word	0x00000008
.L_57:


//--------------------- .nv.info._Z21TransposeMatrixKernelPfii --------------------------
	.section	.nv.info._Z21TransposeMatrixKernelPfii,"",@"SHT_CUDA_INFO"
	.sectionflags	@""
	.align	4


	//----- nvinfo : EIATTR_CUDA_API_VERSION
	.align		4
        /*0000*/ 	.byte	0x04, 0x37
        /*0002*/ 	.short	(.L_59 - .L_58)
.L_58:
        /*0004*/ 	.word	0x00000082


	//----- nvinfo : EIATTR_KPARAM_INFO
	.align		4
.L_59:
        /*0008*/ 	.byte	0x04, 0x17
        /*000a*/ 	.short	(.L_61 - .L_60)
.L_60:
        /*000c*/ 	.word	0x00000000
        /*0010*/ 	.short	0x0002
        /*0012*/ 	.short	0x000c
        /*0014*/ 	.byte	0x00, 0xf0, 0x11, 0x00


	//----- nvinfo : EIATTR_KPARAM_INFO
	.align		4
.L_61:
        /*0018*/ 	.byte	0x04, 0x17
        /*001a*/ 	.short	(.L_63 - .L_62)
.L_62:
        /*001c*/ 	.word	0x00000000
        /*0020*/ 	.short	0x0001
        /*0022*/ 	.short	0x0008
        /*0024*/ 	.byte	0x00, 0xf0, 0x11, 0x00


	//----- nvinfo : EIATTR_KPARAM_INFO
	.align		4
.L_63:
        /*0028*/ 	.byte	0x04, 0x17
        /*002a*/ 	.short	(.L_65 - .L_64)
.L_64:
        /*002c*/ 	.word	0x00000000
        /*0030*/ 	.short	0x0000
        /*0032*/ 	.short	0x0000
        /*0034*/ 	.byte	0x00, 0xf5, 0x21, 0x00


	//----- nvinfo : EIATTR_SPARSE_MMA_MASK
	.align		4
.L_65:
        /*0038*/ 	.byte	0x03, 0x50
        /*003a*/ 	.short	0x0000


	//----- nvinfo : EIATTR_MAXREG_COUNT
	.align		4
        /*003c*/ 	.byte	0x03, 0x1b
        /*003e*/ 	.short	0x00ff


	//----- nvinfo : EIATTR_NUM_BARRIERS
	.align		4
        /*0040*/ 	.byte	0x02, 0x4c
        /*0042*/ 	.byte	0x01
	.zero		1


	//----- nvinfo : EIATTR_MERCURY_ISA_VERSION
	.align		4
        /*0044*/ 	.byte	0x03, 0x5f
        /*0046*/ 	.short	0x0101


	//----- nvinfo : EIATTR_VRC_CTA_INIT_COUNT
	.align		4
        /*0048*/ 	.byte	0x02, 0x4a
	.zero		1
	.zero		1


	//----- nvinfo : EIATTR_EXIT_INSTR_OFFSETS
	.align		4
        /*004c*/ 	.byte	0x04, 0x1c
        /*004e*/ 	.short	(.L_67 - .L_66)


	//   ....[0]....
.L_66:
        /*0050*/ 	.word	0x000000c0


	//   ....[1]....
        /*0054*/ 	.word	0x00000160


	//----- nvinfo : EIATTR_CBANK_PARAM_SIZE
	.align		4
.L_67:
        /*0058*/ 	.byte	0x03, 0x19
        /*005a*/ 	.short	0x0010


	//----- nvinfo : EIATTR_PARAM_CBANK
	.align		4
        /*005c*/ 	.byte	0x04, 0x0a
        /*005e*/ 	.short	(.L_69 - .L_68)
	.align		4
.L_68:
        /*0060*/ 	.word	index@(.nv.constant0._Z21TransposeMatrixKernelPfii)
        /*0064*/ 	.short	0x0380
        /*0066*/ 	.short	0x0010


	//----- nvinfo : EIATTR_SW_WAR
	.align		4
.L_69:
        /*0068*/ 	.byte	0x04, 0x36
        /*006a*/ 	.short	(.L_71 - .L_70)
.L_70:
        /*006c*/ 	.word	0x00000008
.L_71:


//--------------------- .nv.callgraph             --------------------------
	.section	.nv.callgraph,"",@"SHT_CUDA_CALLGRAPH"
	.align	4
	.sectionentsize	8
	.align		4
        /*0000*/ 	.word	0x00000000
	.align		4
        /*0004*/ 	.word	0xffffffff
	.align		4
        /*0008*/ 	.word	0x00000000
	.align		4
        /*000c*/ 	.word	0xfffffffe
	.align		4
        /*0010*/ 	.word	0x00000000
	.align		4
        /*0014*/ 	.word	0xfffffffd
	.align		4
        /*0018*/ 	.word	0x00000000
	.align		4
        /*001c*/ 	.word	0xfffffffc


//--------------------- .text._Z33TiledMatrixMulKernelColMajorOrderPfS_S_iii --------------------------
	.section	.text._Z33TiledMatrixMulKernelColMajorOrderPfS_S_iii,"ax",@progbits
	.align	128
        .global         _Z33TiledMatrixMulKernelColMajorOrderPfS_S_iii
        .type           _Z33TiledMatrixMulKernelColMajorOrderPfS_S_iii,@function
        .size           _Z33TiledMatrixMulKernelColMajorOrderPfS_S_iii,(.L_x_11 - _Z33TiledMatrixMulKernelColMajorOrderPfS_S_iii)
        .other          _Z33TiledMatrixMulKernelColMajorOrderPfS_S_iii,@"STO_CUDA_ENTRY STV_DEFAULT"
_Z33TiledMatrixMulKernelColMajorOrderPfS_S_iii:
.text._Z33TiledMatrixMulKernelColMajorOrderPfS_S_iii:
[----:B------:R-:W-:Y:S01]  /*0000*/  LDC R1, c[0x0][0x37c] ;  /* 0x0000df00ff017b82 */ /* 0x000fe20000000800 */
[----:B------:R-:W0:Y:S01]  /*0010*/  S2R R5, SR_CTAID.Y ;  /* 0x0000000000057919 */ /* 0x000e220000002600 */
[----:B------:R-:W1:Y:S01]  /*0020*/  LDCU UR8, c[0x0][0x39c] ;  /* 0x00007380ff0877ac */ /* 0x000e620008000800 */
[----:B------:R-:W-:Y:S01]  /*0030*/  IMAD.MOV.U32 R21, RZ, RZ, RZ ;  /* 0x000000ffff157224 */ /* 0x000fe200078e00ff */
[----:B------:R-:W0:Y:S01]  /*0040*/  S2R R0, SR_TID.Y ;  /* 0x0000000000007919 */ /* 0x000e220000002200 */
[----:B------:R-:W2:Y:S01]  /*0050*/  LDCU.64 UR12, c[0x0][0x358] ;  /* 0x00006b00ff0c77ac */ /* 0x000ea20008000a00 */
[----:B------:R-:W3:Y:S01]  /*0060*/  S2R R3, SR_CTAID.X ;  /* 0x0000000000037919 */ /* 0x000ee20000002500 */
[----:B------:R-:W3:Y:S01]  /*0070*/  S2R R2, SR_TID.X ;  /* 0x0000000000027919 */ /* 0x000ee20000002100 */
[----:B-1----:R-:W-:Y:S01]  /*0080*/  UISETP.GE.AND UP0, UPT, UR8, 0x1, UPT ;  /* 0x000000010800788c */ /* 0x002fe2000bf06270 */
[----:B0-----:R-:W-:Y:S01]  /*0090*/  IMAD R5, R5, 0x2, R0 ;  /* 0x0000000205057824 */ /* 0x001fe200078e0200 */
[----:B---3--:R-:W-:-:S07]  /*00a0*/  LEA R4, R3, R2, 0x1 ;  /* 0x0000000203047211 */ /* 0x008fce00078e08ff */
[----:B--2---:R-:W-:Y:S05]  /*00b0*/  BRA.U !UP0, `(.L_x_0) ;  /* 0x00000009084c7547 */ /* 0x004fea000b800000 */
[----:B------:R-:W0:Y:S01]  /*00c0*/  S2UR UR7, SR_CgaCtaId ;  /* 0x00000000000779c3 */ /* 0x000e220000008800 */
[----:B------:R-:W-:Y:S01]  /*00d0*/  UMOV UR5, 0x400 ;  /* 0x0000040000057882 */ /* 0x000fe20000000000 */
[----:B------:R-:W-:Y:S01]  /*00e0*/  UISETP.GE.U32.AND UP0, UPT, UR8, 0x7, UPT ;  /* 0x000000070800788c */ /* 0x000fe2000bf06070 */
[----:B------:R-:W-:Y:S01]  /*00f0*/  HFMA2 R3, -RZ, RZ, 0, 0 ;  /* 0x00000000ff037431 */ /* 0x000fe200000001ff */
[----:B------:R-:W-:Y:S01]  /*0100*/  UIADD3 UR6, UPT, UPT, UR5, 0x10, URZ ;  /* 0x0000001005067890 */ /* 0x000fe2000fffe0ff */
[----:B------:R-:W-:Y:S01]  /*0110*/  IMAD R7, R4, UR8, RZ ;  /* 0x0000000804077c24 */ /* 0x000fe2000f8e02ff */
[----:B------:R-:W-:Y:S01]  /*0120*/  UIADD3 UR4, UPT, UPT, UR8, 0x1, URZ ;  /* 0x0000000108047890 */ /* 0x000fe2000fffe0ff */
[----:B------:R-:W-:-:S03]  /*0130*/  IMAD.MOV.U32 R21, RZ, RZ, RZ ;  /* 0x000000ffff157224 */ /* 0x000fc600078e00ff */
[----:B------:R-:W-:Y:S02]  /*0140*/  USHF.R.U32.HI UR4, URZ, 0x1, UR4 ;  /* 0x00000001ff047899 */ /* 0x000fe40008011604 */
[----:B0-----:R-:W-:Y:S02]  /*0150*/  ULEA UR5, UR7, UR5, 0x18 ;  /* 0x0000000507057291 */ /* 0x001fe4000f8ec0ff */
[----:B------:R-:W-:Y:S02]  /*0160*/  ULEA UR6, UR7, UR6, 0x18 ;  /* 0x0000000607067291 */ /* 0x000fe4000f8ec0ff */
[----:B------:R-:W-:Y:S02]  /*0170*/  ULOP3.LUT UR7, UR4, 0x3, URZ, 0xc0, !UPT ;  /* 0x0000000304077892 */ /* 0x000fe4000f8ec0ff */
[----:B------:R-:W-:Y:S02]  /*0180*/  LEA R9, R0, UR5, 0x3 ;  /* 0x0000000500097c11 */ /* 0x000fe4000f8e18ff */
[----:B------:R-:W-:-:S03]  /*0190*/  LEA R11, R2, UR6, 0x2 ;  /* 0x00000006020b7c11 */ /* 0x000fc6000f8e10ff */
[----:B------:R-:W-:Y:S01]  /*01a0*/  IMAD R6, R2, 0x4, R9 ;  /* 0x0000000402067824 */ /* 0x000fe200078e0209 */
[----:B------:R-:W-:Y:S01]  /*01b0*/  LEA R8, R0, R11, 0x3 ;  /* 0x0000000b00087211 */ /* 0x000fe200078e18ff */
[----:B------:R-:W-:Y:S06]  /*01c0*/  BRA.U !UP0, `(.L_x_1) ;  /* 0x0000000508787547 */ /* 0x000fec000b800000 */
[----:B------:R-:W0:Y:S01]  /*01d0*/  LDC.64 R12, c[0x0][0x380] ;  /* 0x0000e000ff0c7b82 */ /* 0x000e220000000a00 */
[----:B------:R-:W1:Y:S01]  /*01e0*/  LDCU UR6, c[0x0][0x398] ;  /* 0x00007300ff0677ac */ /* 0x000e620008000800 */
[----:B------:R-:W-:Y:S01]  /*01f0*/  IMAD.IADD R23, R7, 0x1, R0 ;  /* 0x0000000107177824 */ /* 0x000fe200078e0200 */
[----:B------:R-:W-:Y:S01]  /*0200*/  MOV R21, RZ ;  /* 0x000000ff00157202 */ /* 0x000fe20000000f00 */
[C-C-:B------:R-:W-:Y:S01]  /*0210*/  IMAD R3, R5.reuse, UR8, R2.reuse ;  /* 0x0000000805037c24 */ /* 0x140fe2000f8e0202 */
[----:B------:R-:W-:Y:S01]  /*0220*/  ULOP3.LUT UR4, UR4, 0x3ffffffc, URZ, 0xc0, !UPT ;  /* 0x3ffffffc04047892 */ /* 0x000fe2000f8ec0ff */
[----:B------:R-:W-:Y:S01]  /*0230*/  IMAD.MOV.U32 R10, RZ, RZ, R2 ;  /* 0x000000ffff0a7224 */ /* 0x000fe200078e0002 */
[----:B------:R-:W-:Y:S01]  /*0240*/  MOV R22, R0 ;  /* 0x0000000000167202 */ /* 0x000fe20000000f00 */
[----:B------:R-:W2:Y:S01]  /*0250*/  LDCU UR11, c[0x0][0x3a0] ;  /* 0x00007400ff0b77ac */ /* 0x000ea20008000800 */
[----:B------:R-:W3:Y:S01]  /*0260*/  LDCU UR5, c[0x0][0x39c] ;  /* 0x00007380ff0577ac */ /* 0x000ee20008000800 */
[----:B------:R-:W4:Y:S01]  /*0270*/  LDCU.64 UR14, c[0x0][0x388] ;  /* 0x00007100ff0e77ac */ /* 0x000f220008000a00 */
[----:B-1----:R-:W-:Y:S01]  /*0280*/  ISETP.GE.AND P1, PT, R5, UR6, PT ;  /* 0x0000000605007c0c */ /* 0x002fe2000bf26270 */
[----:B------:R-:W-:Y:S01]  /*0290*/  UIADD3 UR6, UPT, UPT, -UR4, URZ, URZ ;  /* 0x000000ff04067290 */ /* 0x000fe2000fffe1ff */
[----:B------:R-:W-:-:S11]  /*02a0*/  UMOV UR9, 0x6 ;  /* 0x0000000600097882 */ /* 0x000fd60000000000 */
.L_x_2:
[----:B--2---:R-:W-:Y:S01]  /*02b0*/  ISETP.GE.AND P0, PT, R4, UR11, PT ;  /* 0x0000000b04007c0c */ /* 0x004fe2000bf06270 */
[----:B---3--:R-:W-:Y:S01]  /*02c0*/  UMOV UR8, UR5 ;  /* 0x0000000500087c82 */ /* 0x008fe20008000000 */
[----:B------:R-:W-:Y:S01]  /*02d0*/  HFMA2 R27, -RZ, RZ, 0, 0 ;  /* 0x00000000ff1b7431 */ /* 0x000fe200000001ff */
[----:B------:R-:W-:Y:S01]  /*02e0*/  ISETP.GE.OR P2, PT, R10, UR8, P1 ;  /* 0x000000080a007c0c */ /* 0x000fe20008f46670 */
[----:B------:R-:W-:Y:S01]  /*02f0*/  IMAD.MOV.U32 R25, RZ, RZ, RZ ;  /* 0x000000ffff197224 */ /* 0x000fe200078e00ff */
[----:B------:R-:W-:Y:S01]  /*0300*/  ISETP.GE.OR P3, PT, R22, UR8, P0 ;  /* 0x0000000816007c0c */ /* 0x000fe20008766670 */
[----:B0-----:R-:W-:-:S10]  /*0310*/  IMAD.WIDE R14, R3, 0x4, R12 ;  /* 0x00000004030e7825 */ /* 0x001fd400078e020c */
[----:B------:R-:W2:Y:S02]  /*0320*/  @!P2 LDG.E R27, desc[UR12][R14.64] ;  /* 0x0000000c0e1ba981 */ /* 0x000ea4000c1e1900 */
[----:B------:R-:W0:Y:S02]  /*0330*/  @!P3 LDC.64 R16, c[0x0][0x388] ;  /* 0x0000e200ff10bb82 */ /* 0x000e240000000a00 */
[----:B0-----:R-:W-:-:S05]  /*0340*/  @!P3 IMAD.WIDE.U32 R18, R23, 0x4, R16 ;  /* 0x000000041712b825 */ /* 0x001fca00078e0010 */
[----:B------:R-:W3:Y:S01]  /*0350*/  @!P3 LDG.E R25, desc[UR12][R18.64] ;  /* 0x0000000c1219b981 */ /* 0x000ee2000c1e1900 */
[----:B------:R-:W-:Y:S01]  /*0360*/  UIADD3 UR10, UPT, UPT, UR9, -0x6, URZ ;  /* 0xfffffffa090a7890 */ /* 0x000fe2000fffe0ff */
[----:B------:R-:W-:-:S05]  /*0370*/  VIADD R17, R10, 0x2 ;  /* 0x000000020a117836 */ /* 0x000fca0000000000 */
[----:B------:R-:W-:-:S04]  /*0380*/  IADD3 R24, P2, P3, R7, UR10, R0 ;  /* 0x0000000a07187c10 */ /* 0x000fc8000fb5e000 */
[----:B------:R-:W-:Y:S02]  /*0390*/  IADD3.X R29, PT, PT, RZ, RZ, RZ, P2, P3 ;  /* 0x000000ffff1d7210 */ /* 0x000fe400017e64ff */
[C---:B----4-:R-:W-:Y:S02]  /*03a0*/  LEA R16, P4, R24.reuse, UR14, 0x2 ;  /* 0x0000000e18107c11 */ /* 0x050fe4000f8810ff */
[----:B------:R-:W-:Y:S02]  /*03b0*/  ISETP.GE.OR P2, PT, R17, UR8, P1 ;  /* 0x0000000811007c0c */ /* 0x000fe40008f46670 */
[----:B------:R-:W-:Y:S02]  /*03c0*/  LEA.HI.X R17, R24, UR15, R29, 0x2, P4 ;  /* 0x0000000f18117c11 */ /* 0x000fe4000a0f141d */
[----:B------:R-:W-:-:S04]  /*03d0*/  IADD3 R20, PT, PT, R22, 0x2, RZ ;  /* 0x0000000216147810 */ /* 0x000fc80007ffe0ff */
[----:B------:R-:W-:Y:S01]  /*03e0*/  ISETP.GE.OR P3, PT, R20, UR8, P0 ;  /* 0x0000000814007c0c */ /* 0x000fe20008766670 */
[----:B------:R-:W-:Y:S01]  /*03f0*/  IMAD.MOV.U32 R20, RZ, RZ, RZ ;  /* 0x000000ffff147224 */ /* 0x000fe200078e00ff */
[----:B------:R-:W-:Y:S01]  /*0400*/  MOV R29, RZ ;  /* 0x000000ff001d7202 */ /* 0x000fe20000000f00 */
[----:B--2---:R-:W-:Y:S04]  /*0410*/  STS [R6], R27 ;  /* 0x0000001b06007388 */ /* 0x004fe80000000800 */
[----:B---3--:R-:W-:Y:S04]  /*0420*/  STS [R8], R25 ;  /* 0x0000001908007388 */ /* 0x008fe80000000800 */
[----:B------:R-:W-:Y:S04]  /*0430*/  LDS R24, [R11] ;  /* 0x000000000b187984 */ /* 0x000fe80000000800 */
[----:B------:R-:W-:Y:S04]  /*0440*/  LDS R26, [R11+0x8] ;  /* 0x000008000b1a7984 */ /* 0x000fe80000000800 */
[----:B------:R-:W0:Y:S01]  /*0450*/  LDS.64 R18, [R9] ;  /* 0x0000000009127984 */ /* 0x000e220000000a00 */
[----:B------:R-:W-:Y:S06]  /*0460*/  BAR.SYNC.DEFER_BLOCKING 0x0 ;  /* 0x0000000000007b1d */ /* 0x000fec0000010000 */
[----:B------:R-:W2:Y:S04]  /*0470*/  @!P2 LDG.E R20, desc[UR12][R14.64+0x8] ;  /* 0x0000080c0e14a981 */ /* 0x000ea8000c1e1900 */
[----:B------:R-:W3:Y:S01]  /*0480*/  @!P3 LDG.E R29, desc[UR12][R16.64+0x8] ;  /* 0x0000080c101db981 */ /* 0x000ee2000c1e1900 */
[----:B0-----:R-:W-:Y:S01]  /*0490*/  FFMA R18, R18, R24, R21 ;  /* 0x0000001812127223 */ /* 0x001fe20000000015 */
[----:B------:R-:W-:-:S03]  /*04a0*/  IADD3 R24, PT, PT, R22, 0x4, RZ ;  /* 0x0000000416187810 */ /* 0x000fc60007ffe0ff */
[----:B------:R-:W-:Y:S01]  /*04b0*/  FFMA R26, R26, R19, R18 ;  /* 0x000000131a1a7223 */ /* 0x000fe20000000012 */
[----:B------:R-:W-:Y:S01]  /*04c0*/  ISETP.GE.OR P3, PT, R24, UR8, P0 ;  /* 0x0000000818007c0c */ /* 0x000fe20008766670 */
[----:B------:R-:W-:Y:S02]  /*04d0*/  VIADD R21, R10, 0x4 ;  /* 0x000000040a157836 */ /* 0x000fe40000000000 */
[----:B------:R-:W-:-:S03]  /*04e0*/  HFMA2 R27, -RZ, RZ, 0, 0 ;  /* 0x00000000ff1b7431 */ /* 0x000fc600000001ff */
[----:B------:R-:W-:Y:S01]  /*04f0*/  ISETP.GE.OR P2, PT, R21, UR8, P1 ;  /* 0x0000000815007c0c */ /* 0x000fe20008f46670 */
[----:B------:R-:W-:Y:S01]  /*0500*/  IMAD.MOV.U32 R21, RZ, RZ, RZ ;  /* 0x000000ffff157224 */ /* 0x000fe200078e00ff */
        /* <DEDUP_REMOVED lines=9> */
[----:B------:R-:W-:-:S04]  /*05a0*/  IADD3 R25, PT, PT, R22, 0x6, RZ ;  /* 0x0000000616197810 */ /* 0x000fc80007ffe0ff */
[----:B------:R-:W-:Y:S01]  /*05b0*/  ISETP.GE.OR P0, PT, R25, UR8, P0 ;  /* 0x0000000819007c0c */ /* 0x000fe20008706670 */
[----:B------:R-:W-:Y:S01]  /*05c0*/  FFMA R25, R24, R19, R18 ;  /* 0x0000001318197223 */ /* 0x000fe20000000012 */
[----:B------:R-:W-:-:S05]  /*05d0*/  VIADD R20, R10, 0x6 ;  /* 0x000000060a147836 */ /* 0x000fca0000000000 */
[----:B------:R-:W-:Y:S02]  /*05e0*/  ISETP.GE.OR P2, PT, R20, UR8, P1 ;  /* 0x0000000814007c0c */ /* 0x000fe40008f46670 */
[----:B------:R-:W-:Y:S01]  /*05f0*/  CS2R R28, SRZ ;  /* 0x00000000001c7805 */ /* 0x000fe2000001ff00 */
        /* <DEDUP_REMOVED lines=8> */
[----:B------:R-:W-:-:S04]  /*0680*/  UIADD3 UR6, UPT, UPT, UR6, 0x4, URZ ;  /* 0x0000000406067890 */ /* 0x000fc8000fffe0ff */
[----:B------:R-:W-:Y:S01]  /*0690*/  UISETP.NE.AND UP0, UPT, UR6, URZ, UPT ;  /* 0x000000ff0600728c */ /* 0x000fe2000bf05270 */
[----:B0-----:R-:W-:-:S04]  /*06a0*/  FFMA R25, R18, R26, R25 ;  /* 0x0000001a12197223 */ /* 0x001fc80000000019 */
[----:B------:R-:W-:Y:S01]  /*06b0*/  FFMA R19, R24, R19, R25 ;  /* 0x0000001318137223 */ /* 0x000fe20000000019 */
[----:B------:R-:W-:Y:S01]  /*06c0*/  VIADD R3, R3, 0x8 ;  /* 0x0000000803037836 */ /* 0x000fe20000000000 */
[----:B------:R-:W-:Y:S01]  /*06d0*/  IADD3 R22, PT, PT, R22, 0x8, RZ ;  /* 0x0000000816167810 */ /* 0x000fe20007ffe0ff */
[----:B------:R-:W-:Y:S01]  /*06e0*/  VIADD R10, R10, 0x8 ;  /* 0x000000080a0a7836 */ /* 0x000fe20000000000 */
[----:B------:R-:W-:Y:S01]  /*06f0*/  IADD3 R23, PT, PT, R23, 0x8, RZ ;  /* 0x0000000817177810 */ /* 0x000fe20007ffe0ff */
[----:B------:R-:W-:Y:S01]  /*0700*/  UIADD3 UR9, UPT, UPT, UR9, 0x8, URZ ;  /* 0x0000000809097890 */ /* 0x000fe2000fffe0ff */
[----:B--2---:R-:W-:Y:S04]  /*0710*/  STS [R6], R29 ;  /* 0x0000001d06007388 */ /* 0x004fe80000000800 */
[----:B---3--:R-:W-:Y:S04]  /*0720*/  STS [R8], R28 ;  /* 0x0000001c08007388 */ /* 0x008fe80000000800 */
[----:B------:R-:W-:Y:S04]  /*0730*/  LDS R27, [R11] ;  /* 0x000000000b1b7984 */ /* 0x000fe80000000800 */
[----:B------:R-:W0:Y:S04]  /*0740*/  LDS.64 R20, [R9] ;  /* 0x0000000009147984 */ /* 0x000e280000000a00 */
[----:B------:R-:W1:Y:S01]  /*0750*/  LDS R15, [R11+0x8] ;  /* 0x000008000b0f7984 */ /* 0x000e620000000800 */
[----:B0-----:R-:W-:-:S04]  /*0760*/  FFMA R20, R20, R27, R19 ;  /* 0x0000001b14147223 */ /* 0x001fc80000000013 */
[----:B-1----:R-:W-:Y:S01]  /*0770*/  FFMA R21, R15, R21, R20 ;  /* 0x000000150f157223 */ /* 0x002fe20000000014 */
[----:B------:R-:W-:Y:S06]  /*0780*/  BAR.SYNC.DEFER_BLOCKING 0x0 ;  /* 0x0000000000007b1d */ /* 0x000fec0000010000 */
[----:B------:R-:W-:Y:S05]  /*0790*/  BRA.U UP0, `(.L_x_2) ;  /* 0xfffffff900c47547 */ /* 0x000fea000b83ffff */
[----:B------:R-:W-:-:S07]  /*07a0*/  IMAD.U32 R3, RZ, RZ, UR4 ;  /* 0x00000004ff037e24 */ /* 0x000fce000f8e00ff */
.L_x_1:
[----:B------:R-:W-:-:S09]  /*07b0*/  UISETP.NE.AND UP0, UPT, UR7, URZ, UPT ;  /* 0x000000ff0700728c */ /* 0x000fd2000bf05270 */
[----:B------:R-:W-:Y:S05]  /*07c0*/  BRA.U !UP0, `(.L_x_0) ;  /* 0x0000000108887547 */ /* 0x000fea000b800000 */
[----:B------:R-:W0:Y:S01]  /*07d0*/  LDC.64 R12, c[0x0][0x380] ;  /* 0x0000e000ff0c7b82 */ /* 0x000e220000000a00 */
[C---:B------:R-:W-:Y:S01]  /*07e0*/  LEA R0, R3.reuse, R0, 0x1 ;  /* 0x0000000003007211 */ /* 0x040fe200078e08ff */
[----:B------:R-:W-:Y:S01]  /*07f0*/  IMAD R10, R3, 0x2, R2 ;  /* 0x00000002030a7824 */ /* 0x000fe200078e0202 */
[----:B------:R-:W1:Y:S02]  /*0800*/  LDCU UR6, c[0x0][0x3a0] ;  /* 0x00007400ff0677ac */ /* 0x000e640008000800 */
[----:B------:R-:W-:Y:S01]  /*0810*/  IADD3 R7, PT, PT, R7, R0, RZ ;  /* 0x0000000007077210 */ /* 0x000fe20007ffe0ff */
[----:B------:R-:W-:Y:S01]  /*0820*/  IMAD R19, R5, UR8, R10 ;  /* 0x0000000805137c24 */ /* 0x000fe2000f8e020a */
[----:B------:R-:W2:Y:S01]  /*0830*/  LDCU.64 UR4, c[0x0][0x398] ;  /* 0x00007300ff0477ac */ /* 0x000ea20008000a00 */
[----:B------:R-:W-:-:S12]  /*0840*/  UIADD3 UR7, UPT, UPT, -UR7, URZ, URZ ;  /* 0x000000ff07077290 */ /* 0x000fd8000fffe1ff */
.L_x_3:
[----:B-1----:R-:W-:Y:S01]  /*0850*/  ISETP.GE.AND P1, PT, R4, UR6, PT ;  /* 0x0000000604007c0c */ /* 0x002fe2000bf26270 */
[----:B------:R-:W-:Y:S01]  /*0860*/  IMAD.MOV.U32 R23, RZ, RZ, RZ ;  /* 0x000000ffff177224 */ /* 0x000fe200078e00ff */
[----:B--2---:R-:W-:Y:S01]  /*0870*/  ISETP.GE.AND P0, PT, R10, UR5, PT ;  /* 0x000000050a007c0c */ /* 0x004fe2000bf06270 */
[----:B0-----:R-:W-:Y:S01]  /*0880*/  IMAD.WIDE R2, R19, 0x4, R12 ;  /* 0x0000000413027825 */ /* 0x001fe200078e020c */
[----:B------:R-:W-:Y:S02]  /*0890*/  ISETP.GE.OR P1, PT, R0, UR5, P1 ;  /* 0x0000000500007c0c */ /* 0x000fe40008f26670 */
[----:B------:R-:W-:Y:S02]  /*08a0*/  ISETP.GE.OR P0, PT, R5, UR4, P0 ;  /* 0x0000000405007c0c */ /* 0x000fe40008706670 */
[----:B------:R-:W-:-:S09]  /*08b0*/  MOV R25, RZ ;  /* 0x000000ff00197202 */ /* 0x000fd20000000f00 */
[----:B------:R-:W0:Y:S02]  /*08c0*/  @!P1 LDC.64 R14, c[0x0][0x388] ;  /* 0x0000e200ff0e9b82 */ /* 0x000e240000000a00 */
[----:B------:R-:W2:Y:S01]  /*08d0*/  @!P0 LDG.E R23, desc[UR12][R2.64] ;  /* 0x0000000c02178981 */ /* 0x000ea2000c1e1900 */
[----:B0-----:R-:W-:-:S05]  /*08e0*/  @!P1 IMAD.WIDE.U32 R14, R7, 0x4, R14 ;  /* 0x00000004070e9825 */ /* 0x001fca00078e000e */
[----:B------:R-:W3:Y:S01]  /*08f0*/  @!P1 LDG.E R25, desc[UR12][R14.64] ;  /* 0x0000000c0e199981 */ /* 0x000ee2000c1e1900 */
[----:B------:R-:W-:-:S04]  /*0900*/  UIADD3 UR7, UPT, UPT, UR7, 0x1, URZ ;  /* 0x0000000107077890 */ /* 0x000fc8000fffe0ff */
[----:B------:R-:W-:Y:S01]  /*0910*/  UISETP.NE.AND UP0, UPT, UR7, URZ, UPT ;  /* 0x000000ff0700728c */ /* 0x000fe2000bf05270 */
[----:B------:R-:W-:Y:S01]  /*0920*/  VIADD R19, R19, 0x2 ;  /* 0x0000000213137836 */ /* 0x000fe20000000000 */
[----:B------:R-:W-:Y:S01]  /*0930*/  IADD3 R10, PT, PT, R10, 0x2, RZ ;  /* 0x000000020a0a7810 */ /* 0x000fe20007ffe0ff */
[----:B------:R-:W-:Y:S01]  /*0940*/  VIADD R0, R0, 0x2 ;  /* 0x0000000200007836 */ /* 0x000fe20000000000 */
[----:B------:R-:W-:Y:S01]  /*0950*/  IADD3 R7, PT, PT, R7, 0x2, RZ ;  /* 0x0000000207077810 */ /* 0x000fe20007ffe0ff */
        /* <DEDUP_REMOVED lines=9> */
.L_x_0:
[----:B------:R-:W0:Y:S01]  /*09f0*/  LDCU UR7, c[0x0][0x3a0] ;  /* 0x00007400ff0777ac */ /* 0x000e220008000800 */
[----:B------:R-:W1:Y:S01]  /*0a00*/  LDCU UR8, c[0x0][0x398] ;  /* 0x00007300ff0877ac */ /* 0x000e620008000800 */
[----:B0-----:R-:W-:-:S04]  /*0a10*/  ISETP.GE.AND P0, PT, R4, UR7, PT ;  /* 0x0000000704007c0c */ /* 0x001fc8000bf06270 */
[----:B-1----:R-:W-:-:S13]  /*0a20*/  ISETP.GE.OR P0, PT, R5, UR8, P0 ;  /* 0x0000000805007c0c */ /* 0x002fda0008706670 */
[----:B------:R-:W-:Y:S05]  /*0a30*/  @P0 EXIT ;  /* 0x000000000000094d */ /* 0x000fea0003800000 */
[----:B------:R-:W0:Y:S01]  /*0a40*/  LDC.64 R2, c[0x0][0x390] ;  /* 0x0000e400ff027b82 */ /* 0x000e220000000a00 */
[----:B------:R-:W-:-:S04]  /*0a50*/  IMAD R5, R5, UR7, R4 ;  /* 0x0000000705057c24 */ /* 0x000fc8000f8e0204 */
[----:B0-----:R-:W-:-:S05]  /*0a60*/  IMAD.WIDE.U32 R2, R5, 0x4, R2 ;  /* 0x0000000405027825 */ /* 0x001fca00078e0002 */
[----:B------:R-:W-:Y:S01]  /*0a70*/  STG.E desc[UR12][R2.64], R21 ;  /* 0x0000001502007986 */ /* 0x000fe2000c10190c */
[----:B------:R-:W-:Y:S05]  /*0a80*/  EXIT ;  /* 0x000000000000794d */ /* 0x000fea0003800000 */
.L_x_4:
[----:B------:R-:W-:-:S00]  /*0a90*/  BRA `(.L_x_4) ;  /* 0xfffffffc00fc7947 */ /* 0x000fc0000383ffff */
[----:B------:R-:W-:-:S00]  /*0aa0*/  NOP ;  /* 0x0000000000007918 */ /* 0x000fc00000000000 */
        /* <DEDUP_REMOVED lines=13> */
.L_x_11:


//--------------------- .text._Z20TiledMatrixMulKernelPfS_S_iii --------------------------
	.section	.text._Z20TiledMatrixMulKernelPfS_S_iii,"ax",@progbits
	.align	128
        .global         _Z20TiledMatrixMulKernelPfS_S_iii
        .type           _Z20TiledMatrixMulKernelPfS_S_iii,@function
        .size           _Z20TiledMatrixMulKernelPfS_S_iii,(.L_x_12 - _Z20TiledMatrixMulKernelPfS_S_iii)
        .other          _Z20TiledMatrixMulKernelPfS_S_iii,@"STO_CUDA_ENTRY STV_DEFAULT"
_Z20TiledMatrixMulKernelPfS_S_iii:
.text._Z20TiledMatrixMulKernelPfS_S_iii:
[----:B------:R-:W-:Y:S01]  /*0000*/  LDC R1, c[0x0][0x37c] ;  /* 0x0000df00ff017b82 */ /* 0x000fe20000000800 */
[----:B------:R-:W0:Y:S01]  /*0010*/  S2R R5, SR_CTAID.Y ;  /* 0x0000000000057919 */ /* 0x000e220000002600 */
[----:B------:R-:W1:Y:S01]  /*0020*/  LDCU UR8, c[0x0][0x39c] ;  /* 0x00007380ff0877ac */ /* 0x000e620008000800 */
[----:B------:R-:W-:Y:S01]  /*0030*/  HFMA2 R27, -RZ, RZ, 0, 0 ;  /* 0x00000000ff1b7431 */ /* 0x000fe200000001ff */
        /* <DEDUP_REMOVED lines=11> */
[----:B------:R-:W-:Y:S01]  /*00f0*/  IMAD.MOV.U32 R27, RZ, RZ, RZ ;  /* 0x000000ffff1b7224 */ /* 0x000fe200078e00ff */
[----:B------:R-:W-:Y:S01]  /*0100*/  UIADD3 UR6, UPT, UPT, UR5, 0x10, URZ ;  /* 0x0000001005067890 */ /* 0x000fe2000fffe0ff */
[----:B------:R-:W-:Y:S01]  /*0110*/  MOV R11, RZ ;  /* 0x000000ff000b7202 */ /* 0x000fe20000000f00 */
[----:B------:R-:W-:-:S04]  /*0120*/  UIADD3 UR4, UPT, UPT, UR8, 0x1, URZ ;  /* 0x0000000108047890 */ /* 0x000fc8000fffe0ff */
        /* <DEDUP_REMOVED lines=9> */
[----:B------:R-:W0:Y:S01]  /*01c0*/  LDCU UR9, c[0x0][0x3a0] ;  /* 0x00007400ff0977ac */ /* 0x000e220008000800 */
[----:B------:R-:W1:Y:S01]  /*01d0*/  LDC R12, c[0x0][0x3a0] ;  /* 0x0000e800ff0c7b82 */ /* 0x000e620000000800 */
[C---:B------:R-:W-:Y:S01]  /*01e0*/  IADD3 R14, PT, PT, R0.reuse, 0x4, RZ ;  /* 0x00000004000e7810 */ /* 0x040fe20007ffe0ff */
[C---:B------:R-:W-:Y:S01]  /*01f0*/  VIADD R4, R0.reuse, 0x6 ;  /* 0x0000000600047836 */ /* 0x040fe20000000000 */
[----:B------:R-:W2:Y:S01]  /*0200*/  LDCU UR12, c[0x0][0x398] ;  /* 0x00007300ff0c77ac */ /* 0x000ea20008000800 */
[----:B------:R-:W-:Y:S01]  /*0210*/  VIADD R16, R0, 0x2 ;  /* 0x0000000200107836 */ /* 0x000fe20000000000 */
[----:B------:R-:W-:Y:S01]  /*0220*/  MOV R27, RZ ;  /* 0x000000ff001b7202 */ /* 0x000fe20000000f00 */
[--C-:B------:R-:W-:Y:S01]  /*0230*/  IMAD R13, R6, UR8, R3.reuse ;  /* 0x00000008060d7c24 */ /* 0x100fe2000f8e0203 */
[----:B------:R-:W-:Y:S01]  /*0240*/  ULOP3.LUT UR4, UR4, 0x3ffffffc, URZ, 0xc0, !UPT ;  /* 0x3ffffffc04047892 */ /* 0x000fe2000f8ec0ff */
[--C-:B------:R-:W-:Y:S01]  /*0250*/  IMAD.MOV.U32 R20, RZ, RZ, R3.reuse ;  /* 0x000000ffff147224 */ /* 0x100fe200078e0003 */
[----:B------:R-:W3:Y:S02]  /*0260*/  LDCU UR5, c[0x0][0x39c] ;  /* 0x00007380ff0577ac */ /* 0x000ee40008000800 */
[----:B------:R-:W-:Y:S01]  /*0270*/  UIADD3 UR6, UPT, UPT, -UR4, URZ, URZ ;  /* 0x000000ff04067290 */ /* 0x000fe2000fffe1ff */
[----:B0-----:R-:W-:-:S02]  /*0280*/  IMAD R25, R14, UR9, R3 ;  /* 0x000000090e197c24 */ /* 0x001fc4000f8e0203 */
[--C-:B------:R-:W-:Y:S02]  /*0290*/  IMAD R11, R0, UR9, R3.reuse ;  /* 0x00000009000b7c24 */ /* 0x100fe4000f8e0203 */
[--C-:B------:R-:W-:Y:S01]  /*02a0*/  IMAD R23, R4, UR9, R3.reuse ;  /* 0x0000000904177c24 */ /* 0x100fe2000f8e0203 */
[----:B--2---:R-:W-:Y:S01]  /*02b0*/  ISETP.GE.AND P1, PT, R6, UR12, PT ;  /* 0x0000000c06007c0c */ /* 0x004fe2000bf26270 */
[----:B------:R-:W-:Y:S01]  /*02c0*/  IMAD R21, R16, UR9, R3 ;  /* 0x0000000910157c24 */ /* 0x000fe2000f8e0203 */
[----:B------:R-:W-:Y:S01]  /*02d0*/  MOV R4, R0 ;  /* 0x0000000000047202 */ /* 0x000fe20000000f00 */
[C---:B------:R-:W-:Y:S01]  /*02e0*/  IMAD R23, R2.reuse, 0x2, R23 ;  /* 0x0000000202177824 */ /* 0x040fe200078e0217 */
[C---:B------:R-:W-:Y:S01]  /*02f0*/  LEA R25, R2.reuse, R25, 0x1 ;  /* 0x0000001902197211 */ /* 0x040fe200078e08ff */
[C---:B------:R-:W-:Y:S01]  /*0300*/  IMAD R21, R2.reuse, 0x2, R21 ;  /* 0x0000000202157824 */ /* 0x040fe200078e0215 */
[----:B---3--:R-:W-:-:S07]  /*0310*/  LEA R11, R2, R11, 0x1 ;  /* 0x0000000b020b7211 */ /* 0x008fce00078e08ff */
.L_x_7:
[----:B-1----:R-:W-:Y:S01]  /*0320*/  ISETP.GE.AND P0, PT, R5, R12, PT ;  /* 0x0000000c0500720c */ /* 0x002fe20003f06270 */
[----:B------:R-:W-:Y:S01]  /*0330*/  UMOV UR8, UR5 ;  /* 0x0000000500087c82 */ /* 0x000fe20008000000 */
[----:B------:R-:W0:Y:S01]  /*0340*/  LDC.64 R14, c[0x0][0x380] ;  /* 0x0000e000ff0e7b82 */ /* 0x000e220000000a00 */
[----:B------:R-:W-:Y:S01]  /*0350*/  ISETP.GE.OR P2, PT, R20, UR8, P1 ;  /* 0x0000000814007c0c */ /* 0x000fe20008f46670 */
[----:B------:R-:W-:Y:S01]  /*0360*/  HFMA2 R22, -RZ, RZ, 0, 0 ;  /* 0x00000000ff167431 */ /* 0x000fe200000001ff */
[----:B------:R-:W-:Y:S01]  /*0370*/  ISETP.GE.OR P3, PT, R4, UR8, P0 ;  /* 0x0000000804007c0c */ /* 0x000fe20008766670 */
[----:B------:R-:W-:-:S12]  /*0380*/  IMAD.MOV.U32 R24, RZ, RZ, RZ ;  /* 0x000000ffff187224 */ /* 0x000fd800078e00ff */
[----:B------:R-:W1:Y:S01]  /*0390*/  @!P3 LDC.64 R16, c[0x0][0x388] ;  /* 0x0000e200ff10bb82 */ /* 0x000e620000000a00 */
[----:B0-----:R-:W-:-:S05]  /*03a0*/  IMAD.WIDE R14, R13, 0x4, R14 ;  /* 0x000000040d0e7825 */ /* 0x001fca00078e020e */
[----:B------:R-:W2:Y:S01]  /*03b0*/  @!P2 LDG.E R22, desc[UR10][R14.64] ;  /* 0x0000000a0e16a981 */ /* 0x000ea2000c1e1900 */
[----:B-1----:R-:W-:-:S05]  /*03c0*/  @!P3 IMAD.WIDE R28, R11, 0x4, R16 ;  /* 0x000000040b1cb825 */ /* 0x002fca00078e0210 */
[----:B------:R0:W3:Y:S01]  /*03d0*/  @!P3 LDG.E R24, desc[UR10][R28.64] ;  /* 0x0000000a1c18b981 */ /* 0x0000e2000c1e1900 */
[----:B------:R-:W-:-:S05]  /*03e0*/  VIADD R18, R4, 0x2 ;  /* 0x0000000204127836 */ /* 0x000fca0000000000 */
[----:B------:R-:W-:-:S13]  /*03f0*/  ISETP.GE.OR P3, PT, R18, UR8, P0 ;  /* 0x0000000812007c0c */ /* 0x000fda0008766670 */
[----:B------:R-:W1:Y:S01]  /*0400*/  @!P3 LDC.64 R18, c[0x0][0x388] ;  /* 0x0000e200ff12bb82 */ /* 0x000e620000000a00 */
[----:B0-----:R-:W-:-:S04]  /*0410*/  IADD3 R28, PT, PT, R20, 0x2, RZ ;  /* 0x00000002141c7810 */ /* 0x001fc80007ffe0ff */
[----:B------:R-:W-:Y:S01]  /*0420*/  ISETP.GE.OR P2, PT, R28, UR8, P1 ;  /* 0x000000081c007c0c */ /* 0x000fe20008f46670 */
[----:B------:R-:W-:Y:S01]  /*0430*/  IMAD.MOV.U32 R28, RZ, RZ, RZ ;  /* 0x000000ffff1c7224 */ /* 0x000fe200078e00ff */
[----:B--2---:R-:W-:Y:S04]  /*0440*/  STS [R9], R22 ;  /* 0x0000001609007388 */ /* 0x004fe80000000800 */
[----:B---3--:R0:W-:Y:S01]  /*0450*/  STS [R10], R24 ;  /* 0x000000180a007388 */ /* 0x0081e20000000800 */
[----:B------:R-:W-:Y:S06]  /*0460*/  BAR.SYNC.DEFER_BLOCKING 0x0 ;  /* 0x0000000000007b1d */ /* 0x000fec0000010000 */
[----:B------:R-:W-:Y:S04]  /*0470*/  LDS R26, [R7] ;  /* 0x00000000071a7984 */ /* 0x000fe80000000800 */
[----:B------:R-:W2:Y:S04]  /*0480*/  LDS.64 R16, [R8] ;  /* 0x0000000008107984 */ /* 0x000ea80000000a00 */
[----:B------:R-:W3:Y:S01]  /*0490*/  LDS R29, [R7+0x8] ;  /* 0x00000800071d7984 */ /* 0x000ee20000000800 */
[----:B0-----:R-:W-:Y:S01]  /*04a0*/  MOV R24, RZ ;  /* 0x000000ff00187202 */ /* 0x001fe20000000f00 */
[----:B------:R-:W-:Y:S06]  /*04b0*/  BAR.SYNC.DEFER_BLOCKING 0x0 ;  /* 0x0000000000007b1d */ /* 0x000fec0000010000 */
[----:B------:R-:W4:Y:S01]  /*04c0*/  @!P2 LDG.E R24, desc[UR10][R14.64+0x8] ;  /* 0x0000080a0e18a981 */ /* 0x000f22000c1e1900 */
[----:B--2---:R-:W-:Y:S01]  /*04d0*/  FFMA R16, R16, R26, R27 ;  /* 0x0000001a10107223 */ /* 0x004fe2000000001b */
[----:B-1----:R-:W-:-:S05]  /*04e0*/  @!P3 IMAD.WIDE R26, R21, 0x4, R18 ;  /* 0x00000004151ab825 */ /* 0x002fca00078e0212 */
[----:B------:R0:W2:Y:S02]  /*04f0*/  @!P3 LDG.E R28, desc[UR10][R26.64] ;  /* 0x0000000a1a1cb981 */ /* 0x0000a4000c1e1900 */
[----:B0-----:R-:W-:-:S05]  /*0500*/  VIADD R26, R4, 0x4 ;  /* 0x00000004041a7836 */ /* 0x001fca0000000000 */
[----:B------:R-:W-:Y:S01]  /*0510*/  ISETP.GE.OR P3, PT, R26, UR8, P0 ;  /* 0x000000081a007c0c */ /* 0x000fe20008766670 */
[----:B---3--:R-:W-:Y:S01]  /*0520*/  FFMA R29, R29, R17, R16 ;  /* 0x000000111d1d7223 */ /* 0x008fe20000000010 */
[----:B------:R-:W-:-:S11]  /*0530*/  IADD3 R26, PT, PT, R20, 0x4, RZ ;  /* 0x00000004141a7810 */ /* 0x000fd60007ffe0ff */
[----:B------:R-:W0:Y:S01]  /*0540*/  @!P3 LDC.64 R16, c[0x0][0x388] ;  /* 0x0000e200ff10bb82 */ /* 0x000e220000000a00 */
[----:B------:R-:W-:Y:S01]  /*0550*/  ISETP.GE.OR P2, PT, R26, UR8, P1 ;  /* 0x000000081a007c0c */ /* 0x000fe20008f46670 */
[----:B------:R-:W-:Y:S02]  /*0560*/  IMAD.MOV.U32 R26, RZ, RZ, RZ ;  /* 0x000000ffff1a7224 */ /* 0x000fe400078e00ff */
[----:B0-----:R-:W-:Y:S01]  /*0570*/  @!P3 IMAD.WIDE R16, R25, 0x4, R16 ;  /* 0x000000041910b825 */ /* 0x001fe200078e0210 */
[----:B----4-:R-:W-:Y:S04]  /*0580*/  STS [R9], R24 ;  /* 0x0000001809007388 */ /* 0x010fe80000000800 */
[----:B--2---:R-:W-:Y:S01]  /*0590*/  STS [R10], R28 ;  /* 0x0000001c0a007388 */ /* 0x004fe20000000800 */
[----:B------:R-:W-:Y:S06]  /*05a0*/  BAR.SYNC.DEFER_BLOCKING 0x0 ;  /* 0x0000000000007b1d */ /* 0x000fec0000010000 */
[----:B------:R-:W-:Y:S04]  /*05b0*/  LDS R22, [R7] ;  /* 0x0000000007167984 */ /* 0x000fe80000000800 */
[----:B------:R-:W0:Y:S04]  /*05c0*/  LDS.64 R18, [R8] ;  /* 0x0000000008127984 */ /* 0x000e280000000a00 */
[----:B------:R-:W1:Y:S01]  /*05d0*/  LDS R27, [R7+0x8] ;  /* 0x00000800071b7984 */ /* 0x000e620000000800 */
[----:B------:R-:W-:Y:S06]  /*05e0*/  BAR.SYNC.DEFER_BLOCKING 0x0 ;  /* 0x0000000000007b1d */ /* 0x000fec0000010000 */
[----:B------:R-:W2:Y:S01]  /*05f0*/  @!P3 LDG.E R26, desc[UR10][R16.64] ;  /* 0x0000000a101ab981 */ /* 0x000ea2000c1e1900 */
[----:B0-----:R-:W-:Y:S01]  /*0600*/  FFMA R18, R18, R22, R29 ;  /* 0x0000001612127223 */ /* 0x001fe2000000001d */
[----:B------:R-:W-:-:S06]  /*0610*/  HFMA2 R22, -RZ, RZ, 0, 0 ;  /* 0x00000000ff167431 */ /* 0x000fcc00000001ff */
[----:B------:R-:W3:Y:S01]  /*0620*/  @!P2 LDG.E R22, desc[UR10][R14.64+0x10] ;  /* 0x0000100a0e16a981 */ /* 0x000ee2000c1e1900 */
[----:B------:R-:W-:-:S04]  /*0630*/  IADD3 R28, PT, PT, R4, 0x6, RZ ;  /* 0x00000006041c7810 */ /* 0x000fc80007ffe0ff */
[----:B------:R-:W-:Y:S01]  /*0640*/  ISETP.GE.OR P0, PT, R28, UR8, P0 ;  /* 0x000000081c007c0c */ /* 0x000fe20008706670 */
[----:B------:R-:W-:Y:S02]  /*0650*/  VIADD R24, R20, 0x6 ;  /* 0x0000000614187836 */ /* 0x000fe40000000000 */
[----:B-1----:R-:W-:-:S03]  /*0660*/  FFMA R27, R27, R19, R18 ;  /* 0x000000131b1b7223 */ /* 0x002fc60000000012 */
[----:B------:R-:W-:-:S07]  /*0670*/  ISETP.GE.OR P2, PT, R24, UR8, P1 ;  /* 0x0000000818007c0c */ /* 0x000fce0008f46670 */
[----:B------:R-:W0:Y:S02]  /*0680*/  @!P0 LDC.64 R18, c[0x0][0x388] ;  /* 0x0000e200ff128b82 */ /* 0x000e240000000a00 */
[----:B0-----:R-:W-:-:S04]  /*0690*/  @!P0 IMAD.WIDE R28, R23, 0x4, R18 ;  /* 0x00000004171c8825 */ /* 0x001fc800078e0212 */
[----:B------:R-:W-:Y:S01]  /*06a0*/  IMAD.MOV.U32 R19, RZ, RZ, RZ ;  /* 0x000000ffff137224 */ /* 0x000fe200078e00ff */
[----:B---3--:R-:W-:Y:S04]  /*06b0*/  STS [R9], R22 ;  /* 0x0000001609007388 */ /* 0x008fe80000000800 */
[----:B--2---:R0:W-:Y:S01]  /*06c0*/  STS [R10], R26 ;  /* 0x0000001a0a007388 */ /* 0x0041e20000000800 */
[----:B------:R-:W-:Y:S06]  /*06d0*/  BAR.SYNC.DEFER_BLOCKING 0x0 ;  /* 0x0000000000007b1d */ /* 0x000fec0000010000 */
[----:B------:R-:W-:Y:S04]  /*06e0*/  LDS R22, [R7] ;  /* 0x0000000007167984 */ /* 0x000fe80000000800 */
[----:B------:R-:W-:Y:S04]  /*06f0*/  LDS R24, [R7+0x8] ;  /* 0x0000080007187984 */ /* 0x000fe80000000800 */
[----:B------:R-:W1:Y:S01]  /*0700*/  LDS.64 R16, [R8] ;  /* 0x0000000008107984 */ /* 0x000e620000000a00 */
[----:B------:R-:W-:Y:S01]  /*0710*/  BAR.SYNC.DEFER_BLOCKING 0x0 ;  /* 0x0000000000007b1d */ /* 0x000fe20000010000 */
[----:B0-----:R-:W-:-:S06]  /*0720*/  MOV R26, RZ ;  /* 0x000000ff001a7202 */ /* 0x001fcc0000000f00 */
[----:B------:R-:W2:Y:S04]  /*0730*/  @!P2 LDG.E R26, desc[UR10][R14.64+0x18] ;  /* 0x0000180a0e1aa981 */ /* 0x000ea8000c1e1900 */
[----:B------:R-:W3:Y:S01]  /*0740*/  @!P0 LDG.E R19, desc[UR10][R28.64] ;  /* 0x0000000a1c138981 */ /* 0x000ee2000c1e1900 */
[----:B------:R-:W-:-:S04]  /*0750*/  UIADD3 UR6, UPT, UPT, UR6, 0x4, URZ ;  /* 0x0000000406067890 */ /* 0x000fc8000fffe0ff */
[----:B------:R-:W-:Y:S01]  /*0760*/  UISETP.NE.AND UP0, UPT, UR6, URZ, UPT ;  /* 0x000000ff0600728c */ /* 0x000fe2000bf05270 */
[----:B-1----:R-:W-:-:S04]  /*0770*/  FFMA R27, R16, R22, R27 ;  /* 0x00000016101b7223 */ /* 0x002fc8000000001b */
[----:B------:R-:W-:Y:S01]  /*0780*/  FFMA R17, R24, R17, R27 ;  /* 0x0000001118117223 */ /* 0x000fe2000000001b */
[----:B------:R-:W-:Y:S01]  /*0790*/  IADD3 R4, PT, PT, R4, 0x8, RZ ;  /* 0x0000000804047810 */ /* 0x000fe20007ffe0ff */
[----:B------:R-:W-:Y:S01]  /*07a0*/  VIADD R13, R13, 0x8 ;  /* 0x000000080d0d7836 */ /* 0x000fe20000000000 */
[----:B------:R-:W-:Y:S01]  /*07b0*/  IADD3 R20, PT, PT, R20, 0x8, RZ ;  /* 0x0000000814147810 */ /* 0x000fe20007ffe0ff */
[C---:B------:R-:W-:Y:S01]  /*07c0*/  IMAD R25, R12.reuse, 0x8, R25 ;  /* 0x000000080c197824 */ /* 0x040fe200078e0219 */
[C---:B------:R-:W-:Y:S02]  /*07d0*/  LEA R11, R12.reuse, R11, 0x3 ;  /* 0x0000000b0c0b7211 */ /* 0x040fe400078e18ff */
[C---:B------:R-:W-:Y:S02]  /*07e0*/  LEA R21, R12.reuse, R21, 0x3 ;  /* 0x000000150c157211 */ /* 0x040fe400078e18ff */
[----:B------:R-:W-:Y:S01]  /*07f0*/  LEA R23, R12, R23, 0x3 ;  /* 0x000000170c177211 */ /* 0x000fe200078e18ff */
[----:B--2---:R-:W-:Y:S04]  /*0800*/  STS [R9], R26 ;  /* 0x0000001a09007388 */ /* 0x004fe80000000800 */
[----:B---3--:R-:W-:Y:S01]  /*0810*/  STS [R10], R19 ;  /* 0x000000130a007388 */ /* 0x008fe20000000800 */
[----:B------:R-:W-:Y:S06]  /*0820*/  BAR.SYNC.DEFER_BLOCKING 0x0 ;  /* 0x0000000000007b1d */ /* 0x000fec0000010000 */
[----:B------:R-:W-:Y:S04]  /*0830*/  LDS R15, [R7] ;  /* 0x00000000070f7984 */ /* 0x000fe80000000800 */
[----:B------:R-:W0:Y:S04]  /*0840*/  LDS.64 R18, [R8] ;  /* 0x0000000008127984 */ /* 0x000e280000000a00 */
[----:B------:R-:W1:Y:S01]  /*0850*/  LDS R29, [R7+0x8] ;  /* 0x00000800071d7984 */ /* 0x000e620000000800 */
[----:B0-----:R-:W-:-:S04]  /*0860*/  FFMA R18, R18, R15, R17 ;  /* 0x0000000f12127223 */ /* 0x001fc80000000011 */
[----:B-1----:R-:W-:Y:S01]  /*0870*/  FFMA R27, R29, R19, R18 ;  /* 0x000000131d1b7223 */ /* 0x002fe20000000012 */
[----:B------:R-:W-:Y:S06]  /*0880*/  BAR.SYNC.DEFER_BLOCKING 0x0 ;  /* 0x0000000000007b1d */ /* 0x000fec0000010000 */
[----:B------:R-:W-:Y:S05]  /*0890*/  BRA.U UP0, `(.L_x_7) ;  /* 0xfffffff900a07547 */ /* 0x000fea000b83ffff */
[----:B------:R-:W-:-:S07]  /*08a0*/  MOV R11, UR4 ;  /* 0x00000004000b7c02 */ /* 0x000fce0008000f00 */
.L_x_6:
[----:B------:R-:W-:-:S09]  /*08b0*/  UISETP.NE.AND UP0, UPT, UR7, URZ, UPT ;  /* 0x000000ff0700728c */ /* 0x000fd2000bf05270 */
[----:B------:R-:W-:Y:S05]  /*08c0*/  BRA.U !UP0, `(.L_x_5) ;  /* 0x0000000108947547 */ /* 0x000fea000b800000 */
[----:B------:R-:W0:Y:S01]  /*08d0*/  LDCU UR4, c[0x0][0x3a0] ;  /* 0x00007400ff0477ac */ /* 0x000e220008000800 */
[----:B------:R-:W1:Y:S01]  /*08e0*/  LDC R4, c[0x0][0x3a0] ;  /* 0x0000e800ff047b82 */ /* 0x000e620000000800 */
[C---:B------:R-:W-:Y:S01]  /*08f0*/  IMAD R0, R11.reuse, 0x2, R0 ;  /* 0x000000020b007824 */ /* 0x040fe200078e0200 */
[----:B------:R-:W-:Y:S01]  /*0900*/  LEA R11, R11, R3, 0x1 ;  /* 0x000000030b0b7211 */ /* 0x000fe200078e08ff */
[----:B------:R-:W2:Y:S04]  /*0910*/  LDCU.64 UR12, c[0x0][0x398] ;  /* 0x00007300ff0c77ac */ /* 0x000ea80008000a00 */
[----:B------:R-:W-:Y:S01]  /*0920*/  IMAD R21, R6, UR8, R11 ;  /* 0x0000000806157c24 */ /* 0x000fe2000f8e020b */
[----:B------:R-:W3:Y:S01]  /*0930*/  LDC.64 R12, c[0x0][0x380] ;  /* 0x0000e000ff0c7b82 */ /* 0x000ee20000000a00 */
[----:B------:R-:W-:Y:S01]  /*0940*/  UIADD3 UR7, UPT, UPT, -UR7, URZ, URZ ;  /* 0x000000ff07077290 */ /* 0x000fe2000fffe1ff */
[----:B0-----:R-:W-:-:S05]  /*0950*/  IMAD R3, R0, UR4, R3 ;  /* 0x0000000400037c24 */ /* 0x001fca000f8e0203 */
[----:B--2---:R-:W-:-:S07]  /*0960*/  LEA R19, R2, R3, 0x1 ;  /* 0x0000000302137211 */ /* 0x004fce00078e08ff */
.L_x_8:
[----:B-1----:R-:W-:Y:S01]  /*0970*/  ISETP.GE.AND P1, PT, R5, R4, PT ;  /* 0x000000040500720c */ /* 0x002fe20003f26270 */
[----:B------:R-:W-:Y:S01]  /*0980*/  HFMA2 R23, -RZ, RZ, 0, 0 ;  /* 0x00000000ff177431 */ /* 0x000fe200000001ff */
[----:B------:R-:W-:Y:S01]  /*0990*/  ISETP.GE.AND P0, PT, R11, UR13, PT ;  /* 0x0000000d0b007c0c */ /* 0x000fe2000bf06270 */
[----:B------:R-:W-:Y:S01]  /*09a0*/  IMAD.MOV.U32 R18, RZ, RZ, RZ ;  /* 0x000000ffff127224 */ /* 0x000fe200078e00ff */
[----:B------:R-:W-:Y:S01]  /*09b0*/  ISETP.GE.OR P1, PT, R0, UR13, P1 ;  /* 0x0000000d00007c0c */ /* 0x000fe20008f26670 */
[----:B---3--:R-:W-:Y:S01]  /*09c0*/  IMAD.WIDE R2, R21, 0x4, R12 ;  /* 0x0000000415027825 */ /* 0x008fe200078e020c */
[----:B------:R-:W-:-:S11]  /*09d0*/  ISETP.GE.OR P0, PT, R6, UR12, P0 ;  /* 0x0000000c06007c0c */ /* 0x000fd60008706670 */
[----:B------:R-:W0:Y:S02]  /*09e0*/  @!P1 LDC.64 R14, c[0x0][0x388] ;  /* 0x0000e200ff0e9b82 */ /* 0x000e240000000a00 */
[----:B------:R-:W2:Y:S01]  /*09f0*/  @!P0 LDG.E R18, desc[UR10][R2.64] ;  /* 0x0000000a02128981 */ /* 0x000ea2000c1e1900 */
[----:B0-----:R-:W-:-:S05]  /*0a00*/  @!P1 IMAD.WIDE R14, R19, 0x4, R14 ;  /* 0x00000004130e9825 */ /* 0x001fca00078e020e */
[----:B------:R-:W3:Y:S01]  /*0a10*/  @!P1 LDG.E R23, desc[UR10][R14.64] ;  /* 0x0000000a0e179981 */ /* 0x000ee2000c1e1900 */
[----:B------:R-:W-:-:S04]  /*0a20*/  UIADD3 UR7, UPT, UPT, UR7, 0x1, URZ ;  /* 0x0000000107077890 */ /* 0x000fc8000fffe0ff */
[----:B------:R-:W-:Y:S01]  /*0a30*/  UISETP.NE.AND UP0, UPT, UR7, URZ, UPT ;  /* 0x000000ff0700728c */ /* 0x000fe2000bf05270 */
[----:B------:R-:W-:Y:S01]  /*0a40*/  IADD3 R21, PT, PT, R21, 0x2, RZ ;  /* 0x0000000215157810 */ /* 0x000fe20007ffe0ff */
[----:B------:R-:W-:Y:S01]  /*0a50*/  VIADD R11, R11, 0x2 ;  /* 0x000000020b0b7836 */ /* 0x000fe20000000000 */
[----:B------:R-:W-:Y:S02]  /*0a60*/  IADD3 R0, PT, PT, R0, 0x2, RZ ;  /* 0x0000000200007810 */ /* 0x000fe40007ffe0ff */
        /* <DEDUP_REMOVED lines=11> */
.L_x_5:
        /* <DEDUP_REMOVED lines=10> */
.L_x_9:
        /* <DEDUP_REMOVED lines=12> */
.L_x_12:


//--------------------- .text._Z21TransposeMatrixKernelPfii --------------------------
	.section	.text._Z21TransposeMatrixKernelPfii,"ax",@progbits
	.align	128
        .global         _Z21TransposeMatrixKernelPfii
        .type           _Z21TransposeMatrixKernelPfii,@function
        .size           _Z21TransposeMatrixKernelPfii,(.L_x_13 - _Z21TransposeMatrixKernelPfii)
        .other          _Z21TransposeMatrixKernelPfii,@"STO_CUDA_ENTRY STV_DEFAULT"
_Z21TransposeMatrixKernelPfii:
.text._Z21TransposeMatrixKernelPfii:
[----:B------:R-:W-:Y:S01]  /*0000*/  LDC R1, c[0x0][0x37c] ;  /* 0x0000df00ff017b82 */ /* 0x000fe20000000800 */
[----:B------:R-:W0:Y:S07]  /*0010*/  S2R R3, SR_TID.X ;  /* 0x0000000000037919 */ /* 0x000e2e0000002100 */
[----:B------:R-:W0:Y:S01]  /*0020*/  S2UR UR4, SR_CTAID.X ;  /* 0x00000000000479c3 */ /* 0x000e220000002500 */
[----:B------:R-:W1:Y:S01]  /*0030*/  LDCU.64 UR6, c[0x0][0x388] ;  /* 0x00007100ff0677ac */ /* 0x000e620008000a00 */
[----:B------:R-:W2:Y:S06]  /*0040*/  S2R R2, SR_TID.Y ;  /* 0x0000000000027919 */ /* 0x000eac0000002200 */
[----:B------:R-:W0:Y:S08]  /*0050*/  LDC R0, c[0x0][0x360] ;  /* 0x0000d800ff007b82 */ /* 0x000e300000000800 */
[----:B------:R-:W2:Y:S08]  /*0060*/  S2UR UR5, SR_CTAID.Y ;  /* 0x00000000000579c3 */ /* 0x000eb00000002600 */
[----:B------:R-:W2:Y:S01]  /*0070*/  LDC R7, c[0x0][0x364] ;  /* 0x0000d900ff077b82 */ /* 0x000ea20000000800 */
[----:B0-----:R-:W-:-:S05]  /*0080*/  IMAD R0, R0, UR4, R3 ;  /* 0x0000000400007c24 */ /* 0x001fca000f8e0203 */
[----:B-1----:R-:W-:Y:S01]  /*0090*/  ISETP.GE.AND P0, PT, R0, UR7, PT ;  /* 0x0000000700007c0c */ /* 0x002fe2000bf06270 */
[----:B--2---:R-:W-:-:S05]  /*00a0*/  IMAD R7, R7, UR5, R2 ;  /* 0x0000000507077c24 */ /* 0x004fca000f8e0202 */
[----:B------:R-:W-:-:S13]  /*00b0*/  ISETP.GE.OR P0, PT, R7, UR6, P0 ;  /* 0x0000000607007c0c */ /* 0x000fda0008706670 */
[----:B------:R-:W-:Y:S05]  /*00c0*/  @P0 EXIT ;  /* 0x000000000000094d */ /* 0x000fea0003800000 */
[----:B------:R-:W0:Y:S01]  /*00d0*/  LDC.64 R4, c[0x0][0x380] ;  /* 0x0000e000ff047b82 */ /* 0x000e220000000a00 */
[----:B------:R-:W1:Y:S01]  /*00e0*/  LDCU.64 UR4, c[0x0][0x358] ;  /* 0x00006b00ff0477ac */ /* 0x000e620008000a00 */
[----:B------:R-:W-:-:S04]  /*00f0*/  IMAD R3, R7, UR7, R0 ;  /* 0x0000000707037c24 */ /* 0x000fc8000f8e0200 */
[----:B0-----:R-:W-:-:S06]  /*0100*/  IMAD.WIDE R2, R3, 0x4, R4 ;  /* 0x0000000403027825 */ /* 0x001fcc00078e0204 */
[----:B-1----:R-:W2:Y:S01]  /*0110*/  LDG.E R3, desc[UR4][R2.64] ;  /* 0x0000000402037981 */ /* 0x002ea2000c1e1900 */
[----:B------:R-:W-:-:S04]  /*0120*/  IMAD R7, R0, UR6, R7 ;  /* 0x0000000600077c24 */ /* 0x000fc8000f8e0207 */
[----:B------:R-:W-:Y:S01]  /*0130*/  IMAD.WIDE R4, R7, 0x4, R4 ;  /* 0x0000000407047825 */ /* 0x000fe200078e0204 */
[----:B------:R-:W-:Y:S06]  /*0140*/  BAR.SYNC.DEFER_BLOCKING 0x0 ;  /* 0x0000000000007b1d */ /* 0x000fec0000010000 */
[----:B--2---:R-:W-:Y:S01]  /*0150*/  STG.E desc[UR4][R4.64], R3 ;  /* 0x0000000304007986 */ /* 0x004fe2000c101904 */
[----:B------:R-:W-:Y:S05]  /*0160*/  EXIT ;  /* 0x000000000000794d */ /* 0x000fea0003800000 */
.L_x_10:
        /* <DEDUP_REMOVED lines=9> */
.L_x_13:


//--------------------- .nv.shared._Z33TiledMatrixMulKernelColMajorOrderPfS_S_iii --------------------------
	.section	.nv.shared._Z33TiledMatrixMulKernelColMajorOrderPfS_S_iii,"aw",@nobits
	.sectionflags	@""
	.align	4
.nv.shared._Z33TiledMatrixMulKernelColMajorOrderPfS_S_iii:
	.zero		1056


//--------------------- .nv.shared.reserved.0     --------------------------
	.section	.nv.shared.reserved.0,"aw",@nobits
	.weak		__nv_reservedSMEM_offset_0_alias
	.size		__nv_reservedSMEM_offset_0_alias, 0, 64
	.other		__nv_reservedSMEM_offset_0_alias,@"STO_CUDA_RESERVED_SHARED STV_DEFAULT"
__nv_reservedSMEM_offset_0_alias:
	.zero		0
	.zero		64


//--------------------- .nv.shared._Z20TiledMatrixMulKernelPfS_S_iii --------------------------
	.section	.nv.shared._Z20TiledMatrixMulKernelPfS_S_iii,"aw",@nobits
	.sectionflags	@""
	.align	4
.nv.shared._Z20TiledMatrixMulKernelPfS_S_iii:
	.zero		1056


//--------------------- .nv.constant0._Z33TiledMatrixMulKernelColMajorOrderPfS_S_iii --------------------------
	.section	.nv.constant0._Z33TiledMatrixMulKernelColMajorOrderPfS_S_iii,"a",@progbits
	.sectionflags	@""
	.align	4
.nv.constant0._Z33TiledMatrixMulKernelColMajorOrderPfS_S_iii:
	.zero		932


//--------------------- .nv.constant0._Z20TiledMatrixMulKernelPfS_S_iii --------------------------
	.section	.nv.constant0._Z20TiledMatrixMulKernelPfS_S_iii,"a",@progbits
	.sectionflags	@""
	.align	4
.nv.constant0._Z20TiledMatrixMulKernelPfS_S_iii:
	.zero		932


//--------------------- .nv.constant0._Z21TransposeMatrixKernelPfii --------------------------
	.section	.nv.constant0._Z21TransposeMatrixKernelPfii,"a",@progbits
	.sectionflags	@""
	.align	4
.nv.constant0._Z21TransposeMatrixKernelPfii:
	.zero		912


//--------------------- SYMBOLS --------------------------

	.type		.nv.reservedSmem.offset0,@object
	.size		.nv.reservedSmem.offset0,0x4
	.type		.nv.reservedSmem.cap,@object
	.size		.nv.reservedSmem.cap,0x4
